// auto-generated by cutlass_sweep.sparse_gemm — config: {"arch": "sm_90", "cluster_m": 2, "cluster_n": 1, "dtype": "bf16", "tile_k": 64, "tile_m": 256, "tile_n": 64}
#include "cutlass/cutlass.h"
#include "cutlass/gemm/collective/collective_builder.hpp"
#include "cutlass/gemm/device/gemm_universal_adapter.h"
#include "cutlass/gemm/kernel/gemm_universal.hpp"
#include "cutlass/epilogue/collective/collective_builder.hpp"

using Elem = cutlass::bfloat16_t;
using Acc  = float;
using TileShape    = cute::Shape<cute::_256, cute::_64, cute::_64>;
using ClusterShape = cute::Shape<cute::_2, cute::_1, cute::_1>;

using CollectiveEpilogue = typename cutlass::epilogue::collective::CollectiveBuilder<
    cutlass::arch::Sm90, cutlass::arch::OpClassSparseTensorOp,
    TileShape, ClusterShape,
    cutlass::epilogue::collective::EpilogueTileAuto,
    Acc, Acc,
    Acc, cutlass::layout::ColumnMajor, 128 / cutlass::sizeof_bits<Acc>::value,
    Acc, cutlass::layout::ColumnMajor, 128 / cutlass::sizeof_bits<Acc>::value,
    cutlass::epilogue::collective::EpilogueScheduleAuto
  >::CollectiveOp;

using CollectiveMainloop = typename cutlass::gemm::collective::CollectiveBuilder<
    cutlass::arch::Sm90, cutlass::arch::OpClassSparseTensorOp,
    Elem, cutlass::layout::RowMajor, 128 / cutlass::sizeof_bits<Elem>::value,
    Elem, cutlass::layout::ColumnMajor, 128 / cutlass::sizeof_bits<Elem>::value,
    Acc,
    TileShape, ClusterShape,
    cutlass::gemm::collective::StageCountAutoCarveout<static_cast<int>(sizeof(typename CollectiveEpilogue::SharedStorage))>,
    cutlass::gemm::collective::KernelScheduleAuto
  >::CollectiveOp;

using GemmKernel = cutlass::gemm::kernel::GemmUniversal<
    cute::Shape<int,int,int,int>,
    CollectiveMainloop,
    CollectiveEpilogue
>;
using Gemm = cutlass::gemm::device::GemmUniversalAdapter<GemmKernel>;

auto* _anchor = &cutlass::device_kernel<GemmKernel>;


// ===== COMPILED SASS (sm_90a) =====

	.target	sm_90a

	.elftype	@"ET_EXEC"


//--------------------- .note.nv.tkinfo           --------------------------
	.section	.note.nv.tkinfo,"",@"SHT_NOTE"
	.sectionflags	@"SHF_NOTE_NV_TKINFO"
	.tkinfo
        /*0018*/ 	.word	0x00000002
        /*0030*/ 	.string	""
        /*0030*/ 	.string	"ptxas"
        /*0030*/ 	.string	"Cuda compilation tools, release 13.0, V13.0.88"
        /*0030*/ 	.string	"Build cuda_13.0.r13.0/compiler.36424714_0"
        /*0030*/ 	.string	"-arch sm_90a -m 64 "



//--------------------- .note.nv.cuinfo           --------------------------
	.section	.note.nv.cuinfo,"",@"SHT_NOTE"
	.sectionflags	@"SHF_NOTE_NV_CUINFO"
        /*0018*/ 	.short	0x0002
        /*001a*/ 	.short	0x005a
        /*001c*/ 	.short	0x0082
	.zero		2


//--------------------- .nv.info                  --------------------------
	.section	.nv.info,"",@"SHT_CUDA_INFO"
	.align	4


	//----- nvinfo : EIATTR_REGCOUNT
	.align		4
        /*0000*/ 	.byte	0x04, 0x2f
        /*0002*/ 	.short	(.L_12 - .L_11)
	.align		4
.L_11:
        /*0004*/ 	.word	index@(_ZN7cutlass13device_kernelINS_4gemm6kernel13GemmUniversalIN4cute5tupleIJiiiiEEENS1_10collective13CollectiveMmaINS1_40MainloopSm90TmaGmmaWarpSpecializedSparseILi8ENS5_IJNS4_1CILi2EEENSA_ILi1EEESC_EEENS1_35KernelTmaWarpSpecializedCooperativeEEENS5_IJNSA_ILi256EEENSA_ILi64EEESH_EEENS_10bfloat16_tENS5_IJNS4_6LayoutINS5_IJiNS5_IJSB_iEEEiEEENS5_IJlNS5_IJSC_SB_EEElEEEEENSK_INS5_IJNS5_IJNS5_IJNSA_ILi8EEESB_NSA_ILi4EEEEEEiEEENS5_IJNS5_IJNSA_ILi16EEESB_SB_EEEiEEEiEEENS5_IJNS5_IJNS5_IJSH_SU_NSA_ILi1024EEEEEENSA_ILi4096EEEEEENS5_IJNS5_IJSC_NSA_ILi512EEENSA_ILi32EEEEEElEEElEEEEEEEESJ_NS5_IJlSC_lEEENS4_8TiledMMAINS4_8MMA_AtomIJNS4_4SM904GMMA6SPARSE28GMMA_64x64x32_F32BF16BF16_SSILNS1D_5MajorE0ELS1G_0ELNS1D_7ScaleInE1ELS1H_1ELNS1D_9SparseSelE0EEEEEENSK_ISD_NS5_IJSC_NSA_ILi0EEES1L_EEEEENS5_IJNS4_10UnderscoreES1O_S1O_EEEEENS4_13SM90_TMA_LOADENS4_14ComposedLayoutINS4_7SwizzleILi2ELi4ELi3EEENS4_25smem_sparse_ptr_flag_bitsILi2ELi16EEENSK_INS5_IJNS5_IJSC_SQ_EEENS5_IJSB_S13_EEEEEENS5_IJNS5_IJS1L_SH_EEESN_EEEEEEEvNS4_8identityENS4_23SM90_TMA_LOAD_MULTICASTENS1S_INS1T_ILi3ELi4ELi3EEENS4_18smem_ptr_flag_bitsILi16EEENSK_INS5_IJSQ_SH_EEENS5_IJSH_SC_EEEEEEEvS24_EENS_8epilogue10collective6detail29Sm90TmaWarpSpecializedAdapterINS2F_15DefaultEpilogueIfNS5_IJSC_llEEES2J_NS2E_6thread17LinearCombinationIfLi1EffLNS2K_9ScaleType4KindE0ELNS_15FloatRoundStyleE2EfEENS1_15EpilogueDefaultEEEEEvvEEEEvNT_6ParamsE)
        /*0008*/ 	.word	0x000000a8


	//----- nvinfo : EIATTR_FRAME_SIZE
	.align		4
.L_12:
        /*000c*/ 	.byte	0x04, 0x11
        /*000e*/ 	.short	(.L_14 - .L_13)
	.align		4
.L_13:
        /*0010*/ 	.word	index@(_ZN7cutlass13device_kernelINS_4gemm6kernel13GemmUniversalIN4cute5tupleIJiiiiEEENS1_10collective13CollectiveMmaINS1_40MainloopSm90TmaGmmaWarpSpecializedSparseILi8ENS5_IJNS4_1CILi2EEENSA_ILi1EEESC_EEENS1_35KernelTmaWarpSpecializedCooperativeEEENS5_IJNSA_ILi256EEENSA_ILi64EEESH_EEENS_10bfloat16_tENS5_IJNS4_6LayoutINS5_IJiNS5_IJSB_iEEEiEEENS5_IJlNS5_IJSC_SB_EEElEEEEENSK_INS5_IJNS5_IJNS5_IJNSA_ILi8EEESB_NSA_ILi4EEEEEEiEEENS5_IJNS5_IJNSA_ILi16EEESB_SB_EEEiEEEiEEENS5_IJNS5_IJNS5_IJSH_SU_NSA_ILi1024EEEEEENSA_ILi4096EEEEEENS5_IJNS5_IJSC_NSA_ILi512EEENSA_ILi32EEEEEElEEElEEEEEEEESJ_NS5_IJlSC_lEEENS4_8TiledMMAINS4_8MMA_AtomIJNS4_4SM904GMMA6SPARSE28GMMA_64x64x32_F32BF16BF16_SSILNS1D_5MajorE0ELS1G_0ELNS1D_7ScaleInE1ELS1H_1ELNS1D_9SparseSelE0EEEEEENSK_ISD_NS5_IJSC_NSA_ILi0EEES1L_EEEEENS5_IJNS4_10UnderscoreES1O_S1O_EEEEENS4_13SM90_TMA_LOADENS4_14ComposedLayoutINS4_7SwizzleILi2ELi4ELi3EEENS4_25smem_sparse_ptr_flag_bitsILi2ELi16EEENSK_INS5_IJNS5_IJSC_SQ_EEENS5_IJSB_S13_EEEEEENS5_IJNS5_IJS1L_SH_EEESN_EEEEEEEvNS4_8identityENS4_23SM90_TMA_LOAD_MULTICASTENS1S_INS1T_ILi3ELi4ELi3EEENS4_18smem_ptr_flag_bitsILi16EEENSK_INS5_IJSQ_SH_EEENS5_IJSH_SC_EEEEEEEvS24_EENS_8epilogue10collective6detail29Sm90TmaWarpSpecializedAdapterINS2F_15DefaultEpilogueIfNS5_IJSC_llEEES2J_NS2E_6thread17LinearCombinationIfLi1EffLNS2K_9ScaleType4KindE0ELNS_15FloatRoundStyleE2EfEENS1_15EpilogueDefaultEEEEEvvEEEEvNT_6ParamsE)
        /*0014*/ 	.word	0x00000000


	//----- nvinfo : EIATTR_MIN_STACK_SIZE
	.align		4
.L_14:
        /*0018*/ 	.byte	0x04, 0x12
        /*001a*/ 	.short	(.L_16 - .L_15)
	.align		4
.L_15:
        /*001c*/ 	.word	index@(_ZN7cutlass13device_kernelINS_4gemm6kernel13GemmUniversalIN4cute5tupleIJiiiiEEENS1_10collective13CollectiveMmaINS1_40MainloopSm90TmaGmmaWarpSpecializedSparseILi8ENS5_IJNS4_1CILi2EEENSA_ILi1EEESC_EEENS1_35KernelTmaWarpSpecializedCooperativeEEENS5_IJNSA_ILi256EEENSA_ILi64EEESH_EEENS_10bfloat16_tENS5_IJNS4_6LayoutINS5_IJiNS5_IJSB_iEEEiEEENS5_IJlNS5_IJSC_SB_EEElEEEEENSK_INS5_IJNS5_IJNS5_IJNSA_ILi8EEESB_NSA_ILi4EEEEEEiEEENS5_IJNS5_IJNSA_ILi16EEESB_SB_EEEiEEEiEEENS5_IJNS5_IJNS5_IJSH_SU_NSA_ILi1024EEEEEENSA_ILi4096EEEEEENS5_IJNS5_IJSC_NSA_ILi512EEENSA_ILi32EEEEEElEEElEEEEEEEESJ_NS5_IJlSC_lEEENS4_8TiledMMAINS4_8MMA_AtomIJNS4_4SM904GMMA6SPARSE28GMMA_64x64x32_F32BF16BF16_SSILNS1D_5MajorE0ELS1G_0ELNS1D_7ScaleInE1ELS1H_1ELNS1D_9SparseSelE0EEEEEENSK_ISD_NS5_IJSC_NSA_ILi0EEES1L_EEEEENS5_IJNS4_10UnderscoreES1O_S1O_EEEEENS4_13SM90_TMA_LOADENS4_14ComposedLayoutINS4_7SwizzleILi2ELi4ELi3EEENS4_25smem_sparse_ptr_flag_bitsILi2ELi16EEENSK_INS5_IJNS5_IJSC_SQ_EEENS5_IJSB_S13_EEEEEENS5_IJNS5_IJS1L_SH_EEESN_EEEEEEEvNS4_8identityENS4_23SM90_TMA_LOAD_MULTICASTENS1S_INS1T_ILi3ELi4ELi3EEENS4_18smem_ptr_flag_bitsILi16EEENSK_INS5_IJSQ_SH_EEENS5_IJSH_SC_EEEEEEEvS24_EENS_8epilogue10collective6detail29Sm90TmaWarpSpecializedAdapterINS2F_15DefaultEpilogueIfNS5_IJSC_llEEES2J_NS2E_6thread17LinearCombinationIfLi1EffLNS2K_9ScaleType4KindE0ELNS_15FloatRoundStyleE2EfEENS1_15EpilogueDefaultEEEEEvvEEEEvNT_6ParamsE)
        /*0020*/ 	.word	0x00000000
.L_16:


//--------------------- .nv.compat                --------------------------
	.section	.nv.compat,"",@"SHT_CUDA_COMPAT_INFO"
	.align	4
        /*0000*/ 	.byte	0x02, 0x09, 0x01, 0x00, 0x02, 0x02, 0x04, 0x00, 0x02, 0x05, 0x05, 0x00, 0x03, 0x07, 0x01, 0x01
        /*0010*/ 	.byte	0x02, 0x03, 0x01, 0x00, 0x02, 0x06, 0x01, 0x00, 0x04, 0x0b, 0x08, 0x00, 0x00, 0x00, 0x00, 0x00
        /*0020*/ 	.byte	0x00, 0x00, 0x00, 0x00


//--------------------- .nv.info._ZN7cutlass13device_kernelINS_4gemm6kernel13GemmUniversalIN4cute5tupleIJiiiiEEENS1_10collective13CollectiveMmaINS1_40MainloopSm90TmaGmmaWarpSpecializedSparseILi8ENS5_IJNS4_1CILi2EEENSA_ILi1EEESC_EEENS1_35KernelTmaWarpSpecializedCooperativeEEENS5_IJNSA_ILi256EEENSA_ILi64EEESH_EEENS_10bfloat16_tENS5_IJNS4_6LayoutINS5_IJiNS5_IJSB_iEEEiEEENS5_IJlNS5_IJSC_SB_EEElEEEEENSK_INS5_IJNS5_IJNS5_IJNSA_ILi8EEESB_NSA_ILi4EEEEEEiEEENS5_IJNS5_IJNSA_ILi16EEESB_SB_EEEiEEEiEEENS5_IJNS5_IJNS5_IJSH_SU_NSA_ILi1024EEEEEENSA_ILi4096EEEEEENS5_IJNS5_IJSC_NSA_ILi512EEENSA_ILi32EEEEEElEEElEEEEEEEESJ_NS5_IJlSC_lEEENS4_8TiledMMAINS4_8MMA_AtomIJNS4_4SM904GMMA6SPARSE28GMMA_64x64x32_F32BF16BF16_SSILNS1D_5MajorE0ELS1G_0ELNS1D_7ScaleInE1ELS1H_1ELNS1D_9SparseSelE0EEEEEENSK_ISD_NS5_IJSC_NSA_ILi0EEES1L_EEEEENS5_IJNS4_10UnderscoreES1O_S1O_EEEEENS4_13SM90_TMA_LOADENS4_14ComposedLayoutINS4_7SwizzleILi2ELi4ELi3EEENS4_25smem_sparse_ptr_flag_bitsILi2ELi16EEENSK_INS5_IJNS5_IJSC_SQ_EEENS5_IJSB_S13_EEEEEENS5_IJNS5_IJS1L_SH_EEESN_EEEEEEEvNS4_8identityENS4_23SM90_TMA_LOAD_MULTICASTENS1S_INS1T_ILi3ELi4ELi3EEENS4_18smem_ptr_flag_bitsILi16EEENSK_INS5_IJSQ_SH_EEENS5_IJSH_SC_EEEEEEEvS24_EENS_8epilogue10collective6detail29Sm90TmaWarpSpecializedAdapterINS2F_15DefaultEpilogueIfNS5_IJSC_llEEES2J_NS2E_6thread17LinearCombinationIfLi1EffLNS2K_9ScaleType4KindE0ELNS_15FloatRoundStyleE2EfEENS1_15EpilogueDefaultEEEEEvvEEEEvNT_6ParamsE --------------------------
	.section	.nv.info._ZN7cutlass13device_kernelINS_4gemm6kernel13GemmUniversalIN4cute5tupleIJiiiiEEENS1_10collective13CollectiveMmaINS1_40MainloopSm90TmaGmmaWarpSpecializedSparseILi8ENS5_IJNS4_1CILi2EEENSA_ILi1EEESC_EEENS1_35KernelTmaWarpSpecializedCooperativeEEENS5_IJNSA_ILi256EEENSA_ILi64EEESH_EEENS_10bfloat16_tENS5_IJNS4_6LayoutINS5_IJiNS5_IJSB_iEEEiEEENS5_IJlNS5_IJSC_SB_EEElEEEEENSK_INS5_IJNS5_IJNS5_IJNSA_ILi8EEESB_NSA_ILi4EEEEEEiEEENS5_IJNS5_IJNSA_ILi16EEESB_SB_EEEiEEEiEEENS5_IJNS5_IJNS5_IJSH_SU_NSA_ILi1024EEEEEENSA_ILi4096EEEEEENS5_IJNS5_IJSC_NSA_ILi512EEENSA_ILi32EEEEEElEEElEEEEEEEESJ_NS5_IJlSC_lEEENS4_8TiledMMAINS4_8MMA_AtomIJNS4_4SM904GMMA6SPARSE28GMMA_64x64x32_F32BF16BF16_SSILNS1D_5MajorE0ELS1G_0ELNS1D_7ScaleInE1ELS1H_1ELNS1D_9SparseSelE0EEEEEENSK_ISD_NS5_IJSC_NSA_ILi0EEES1L_EEEEENS5_IJNS4_10UnderscoreES1O_S1O_EEEEENS4_13SM90_TMA_LOADENS4_14ComposedLayoutINS4_7SwizzleILi2ELi4ELi3EEENS4_25smem_sparse_ptr_flag_bitsILi2ELi16EEENSK_INS5_IJNS5_IJSC_SQ_EEENS5_IJSB_S13_EEEEEENS5_IJNS5_IJS1L_SH_EEESN_EEEEEEEvNS4_8identityENS4_23SM90_TMA_LOAD_MULTICASTENS1S_INS1T_ILi3ELi4ELi3EEENS4_18smem_ptr_flag_bitsILi16EEENSK_INS5_IJSQ_SH_EEENS5_IJSH_SC_EEEEEEEvS24_EENS_8epilogue10collective6detail29Sm90TmaWarpSpecializedAdapterINS2F_15DefaultEpilogueIfNS5_IJSC_llEEES2J_NS2E_6thread17LinearCombinationIfLi1EffLNS2K_9ScaleType4KindE0ELNS_15FloatRoundStyleE2EfEENS1_15EpilogueDefaultEEEEEvvEEEEvNT_6ParamsE,"",@"SHT_CUDA_INFO"
	.sectionflags	@""
	.align	4


	//----- nvinfo : EIATTR_CUDA_API_VERSION
	.align		4
        /*0000*/ 	.byte	0x04, 0x37
        /*0002*/ 	.short	(.L_18 - .L_17)
.L_17:
        /*0004*/ 	.word	0x00000082


	//----- nvinfo : EIATTR_KPARAM_INFO
	.align		4
.L_18:
        /*0008*/ 	.byte	0x04, 0x17
        /*000a*/ 	.short	(.L_20 - .L_19)
.L_19:
        /*000c*/ 	.word	0x00000000
        /*0010*/ 	.short	0x0000
        /*0012*/ 	.short	0x0070
        /*0014*/ 	.byte	0x00, 0xf0, 0x01, 0x14


	//----- nvinfo : EIATTR_SPARSE_MMA_MASK
	.align		4
.L_20:
        /*0018*/ 	.byte	0x03, 0x50
        /*001a*/ 	.short	0x0002


	//----- nvinfo : EIATTR_MAXREG_COUNT
	.align		4
        /*001c*/ 	.byte	0x03, 0x1b
        /*001e*/ 	.short	0x00a8


	//----- nvinfo : EIATTR_NUM_BARRIERS
	.align		4
        /*0020*/ 	.byte	0x02, 0x4c
        /*0022*/ 	.byte	0x01
	.zero		1


	//----- nvinfo : EIATTR_MERCURY_ISA_VERSION
	.align		4
        /*0024*/ 	.byte	0x03, 0x5f
        /*0026*/ 	.short	0x0101


	//----- nvinfo : EIATTR_INT_WARP_WIDE_INSTR_OFFSETS
	.align		4
        /*0028*/ 	.byte	0x04, 0x31
        /*002a*/ 	.short	(.L_22 - .L_21)


	//   ....[0]....
.L_21:
        /*002c*/ 	.word	0x000005e0


	//   ....[1]....
        /*0030*/ 	.word	0x00000600


	//   ....[2]....
        /*0034*/ 	.word	0x00000770


	//----- nvinfo : EIATTR_COOP_GROUP_MASK_REGIDS
	.align		4
.L_22:
        /*0038*/ 	.byte	0x04, 0x29
        /*003a*/ 	.short	(.L_24 - .L_23)


	//   ....[0]....
.L_23:
        /*003c*/ 	.word	0xffffffff


	//   ....[1]....
        /*0040*/ 	.word	0xffffffff


	//   ....[2]....
        /*0044*/ 	.word	0xffffffff


	//   ....[3]....
        /*0048*/ 	.word	0xffffffff


	//   ....[4]....
        /*004c*/ 	.word	0xffffffff


	//   ....[5]....
        /*0050*/ 	.word	0xffffffff


	//----- nvinfo : EIATTR_COOP_GROUP_INSTR_OFFSETS
	.align		4
.L_24:
        /*0054*/ 	.byte	0x04, 0x28
        /*0056*/ 	.short	(.L_26 - .L_25)


	//   ....[0]....
.L_25:
        /*0058*/ 	.word	0x00000060


	//   ....[1]....
        /*005c*/ 	.word	0x00000070


	//   ....[2]....
        /*0060*/ 	.word	0x00000160


	//   ....[3]....
        /*0064*/ 	.word	0x000003c0


	//   ....[4]....
        /*0068*/ 	.word	0x000008d0


	//   ....[5]....
        /*006c*/ 	.word	0x00001570


	//----- nvinfo : EIATTR_REG_RECONFIG
	.align		4
.L_26:
        /*0070*/ 	.byte	0x01, 0x54
	.zero		2


	//----- nvinfo : EIATTR_MBARRIER_INSTR_OFFSETS
	.align		4
        /*0074*/ 	.byte	0x04, 0x39
        /*0076*/ 	.short	(.L_28 - .L_27)


	//   ....[0]....
.L_27:
        /*0078*/ 	.word	0x00000280
        /*007c*/ 	.word	0x000000ff
        /*0080*/ 	.word	0x00000000
        /*0084*/ 	.short	0x0100
        /*0086*/ 	.byte	0x08
	.zero		1


	//   ....[1]....
        /*0088*/ 	.word	0x00000290
        /*008c*/ 	.word	0x000000ff
        /*0090*/ 	.word	0x00000040
        /*0094*/ 	.short	0x0100
        /*0096*/ 	.byte	0x08
	.zero		1


	//   ....[2]....
        /*0098*/ 	.word	0x000002a0
        /*009c*/ 	.word	0x000000ff
        /*00a0*/ 	.word	0x00000008
        /*00a4*/ 	.short	0x0100
        /*00a6*/ 	.byte	0x08
	.zero		1


	//   ....[3]....
        /*00a8*/ 	.word	0x000002b0
        /*00ac*/ 	.word	0x000000ff
        /*00b0*/ 	.word	0x00000048
        /*00b4*/ 	.short	0x0100
        /*00b6*/ 	.byte	0x08
	.zero		1


	//   ....[4]....
        /*00b8*/ 	.word	0x000002c0
        /*00bc*/ 	.word	0x000000ff
        /*00c0*/ 	.word	0x00000010
        /*00c4*/ 	.short	0x0100
        /*00c6*/ 	.byte	0x08
	.zero		1


	//   ....[5]....
        /*00c8*/ 	.word	0x000002d0
        /*00cc*/ 	.word	0x000000ff
        /*00d0*/ 	.word	0x00000050
        /*00d4*/ 	.short	0x0100
        /*00d6*/ 	.byte	0x08
	.zero		1


	//   ....[6]....
        /*00d8*/ 	.word	0x000002e0
        /*00dc*/ 	.word	0x000000ff
        /*00e0*/ 	.word	0x00000018
        /*00e4*/ 	.short	0x0100
        /*00e6*/ 	.byte	0x08
	.zero		1


	//   ....[7]....
        /*00e8*/ 	.word	0x000002f0
        /*00ec*/ 	.word	0x000000ff
        /*00f0*/ 	.word	0x00000058
        /*00f4*/ 	.short	0x0100
        /*00f6*/ 	.byte	0x08
	.zero		1


	//   ....[8]....
        /*00f8*/ 	.word	0x00000300
        /*00fc*/ 	.word	0x000000ff
        /*0100*/ 	.word	0x00000020
        /*0104*/ 	.short	0x0100
        /*0106*/ 	.byte	0x08
	.zero		1


	//   ....[9]....
        /*0108*/ 	.word	0x00000310
        /*010c*/ 	.word	0x000000ff
        /*0110*/ 	.word	0x00000060
        /*0114*/ 	.short	0x0100
        /*0116*/ 	.byte	0x08
	.zero		1


	//   ....[10]....
        /*0118*/ 	.word	0x00000320
        /*011c*/ 	.word	0x000000ff
        /*0120*/ 	.word	0x00000028
        /*0124*/ 	.short	0x0100
        /*0126*/ 	.byte	0x08
	.zero		1


	//   ....[11]....
        /*0128*/ 	.word	0x00000330
        /*012c*/ 	.word	0x000000ff
        /*0130*/ 	.word	0x00000068
        /*0134*/ 	.short	0x0100
        /*0136*/ 	.byte	0x08
	.zero		1


	//   ....[12]....
        /*0138*/ 	.word	0x00000340
        /*013c*/ 	.word	0x000000ff
        /*0140*/ 	.word	0x00000030
        /*0144*/ 	.short	0x0100
        /*0146*/ 	.byte	0x08
	.zero		1


	//   ....[13]....
        /*0148*/ 	.word	0x00000350
        /*014c*/ 	.word	0x000000ff
        /*0150*/ 	.word	0x00000070
        /*0154*/ 	.short	0x0100
        /*0156*/ 	.byte	0x08
	.zero		1


	//   ....[14]....
        /*0158*/ 	.word	0x00000360
        /*015c*/ 	.word	0x000000ff
        /*0160*/ 	.word	0x00000038
        /*0164*/ 	.short	0x0100
        /*0166*/ 	.byte	0x08
	.zero		1


	//   ....[15]....
        /*0168*/ 	.word	0x00000370
        /*016c*/ 	.word	0x000000ff
        /*0170*/ 	.word	0x00000078
        /*0174*/ 	.short	0x0100
        /*0176*/ 	.byte	0x08
	.zero		1


	//   ....[16]....
        /*0178*/ 	.word	0x000007f0
        /*017c*/ 	.word	0x000000ff
        /*0180*/ 	.word	0x00000090
        /*0184*/ 	.short	0x0100
        /*0186*/ 	.byte	0x06
	.zero		1


	//   ....[17]....
        /*0188*/ 	.word	0x00000880
        /*018c*/ 	.word	0x000000ff
        /*0190*/ 	.word	0x00000098
        /*0194*/ 	.short	0x0100
        /*0196*/ 	.byte	0x06
	.zero		1


	//   ....[18]....
        /*0198*/ 	.word	0x00001930
        /*019c*/ 	.word	0x000000ff
        /*01a0*/ 	.word	0x00000000
        /*01a4*/ 	.short	0x010a
        /*01a6*/ 	.byte	0x08
	.zero		1


	//   ....[19]....
        /*01a8*/ 	.word	0x00001990
        /*01ac*/ 	.word	0x000000ff
        /*01b0*/ 	.word	0x00000000
        /*01b4*/ 	.short	0x010a
        /*01b6*/ 	.byte	0x08
	.zero		1


	//   ....[20]....
        /*01b8*/ 	.word	0x00001bb0
        /*01bc*/ 	.word	0x0000000e
        /*01c0*/ 	.word	0x00000000
        /*01c4*/ 	.short	0x0101
        /*01c6*/ 	.byte	0x3f
	.zero		1


	//   ....[21]....
        /*01c8*/ 	.word	0x000076e0
        /*01cc*/ 	.word	0x00000014
        /*01d0*/ 	.word	0x00000040
        /*01d4*/ 	.short	0x010a
        /*01d6*/ 	.byte	0x3f
	.zero		1


	//   ....[22]....
        /*01d8*/ 	.word	0x00007b50
        /*01dc*/ 	.word	0x00000007
        /*01e0*/ 	.word	0x00000098
        /*01e4*/ 	.short	0x0101
        /*01e6*/ 	.byte	0x3f
	.zero		1


	//   ....[23]....
        /*01e8*/ 	.word	0x00008270
        /*01ec*/ 	.word	0x00000005
        /*01f0*/ 	.word	0x00000000
        /*01f4*/ 	.short	0x010a
        /*01f6*/ 	.byte	0x3f
	.zero		1


	//   ....[24]....
        /*01f8*/ 	.word	0x000082f0
        /*01fc*/ 	.word	0x00000007
        /*0200*/ 	.word	0x00000000
        /*0204*/ 	.short	0x010a
        /*0206*/ 	.byte	0x3f
	.zero		1


	//   ....[25]....
        /*0208*/ 	.word	0x00008380
        /*020c*/ 	.word	0x00000006
        /*0210*/ 	.word	0x00000000
        /*0214*/ 	.short	0x010a
        /*0216*/ 	.byte	0x3f
	.zero		1


	//   ....[26]....
        /*0218*/ 	.word	0x00008410
        /*021c*/ 	.word	0x00000009
        /*0220*/ 	.word	0x00000000
        /*0224*/ 	.short	0x010a
        /*0226*/ 	.byte	0x3f
	.zero		1


	//   ....[27]....
        /*0228*/ 	.word	0x000084a0
        /*022c*/ 	.word	0x00000006
        /*0230*/ 	.word	0x00000000
        /*0234*/ 	.short	0x010a
        /*0236*/ 	.byte	0x3f
	.zero		1


	//   ....[28]....
        /*0238*/ 	.word	0x00008530
        /*023c*/ 	.word	0x00000009
        /*0240*/ 	.word	0x00000000
        /*0244*/ 	.short	0x010a
        /*0246*/ 	.byte	0x3f
	.zero		1


	//   ....[29]....
        /*0248*/ 	.word	0x000085c0
        /*024c*/ 	.word	0x00000006
        /*0250*/ 	.word	0x00000000
        /*0254*/ 	.short	0x010a
        /*0256*/ 	.byte	0x3f
	.zero		1


	//   ....[30]....
        /*0258*/ 	.word	0x00008650
        /*025c*/ 	.word	0x00000003
        /*0260*/ 	.word	0x00000000
        /*0264*/ 	.short	0x010a
        /*0266*/ 	.byte	0x3f
	.zero		1


	//   ....[31]....
        /*0268*/ 	.word	0x000086c0
        /*026c*/ 	.word	0x0000000f
        /*0270*/ 	.word	0x00000000
        /*0274*/ 	.short	0x010a
        /*0276*/ 	.byte	0x3f
	.zero		1


	//   ....[32]....
        /*0278*/ 	.word	0x00008790
        /*027c*/ 	.word	0x00000014
        /*0280*/ 	.word	0x00000040
        /*0284*/ 	.short	0x010a
        /*0286*/ 	.byte	0x3f
	.zero		1


	//   ....[33]....
        /*0288*/ 	.word	0x00008860
        /*028c*/ 	.word	0x00000005
        /*0290*/ 	.word	0x00000000
        /*0294*/ 	.short	0x010a
        /*0296*/ 	.byte	0x3f
	.zero		1


	//   ....[34]....
        /*0298*/ 	.word	0x000088b0
        /*029c*/ 	.word	0x00000007
        /*02a0*/ 	.word	0x00000000
        /*02a4*/ 	.short	0x010a
        /*02a6*/ 	.byte	0x3f
	.zero		1


	//   ....[35]....
        /*02a8*/ 	.word	0x00008900
        /*02ac*/ 	.word	0x00000006
        /*02b0*/ 	.word	0x00000000
        /*02b4*/ 	.short	0x010a
        /*02b6*/ 	.byte	0x3f
	.zero		1


	//   ....[36]....
        /*02b8*/ 	.word	0x00008950
        /*02bc*/ 	.word	0x00000009
        /*02c0*/ 	.word	0x00000000
        /*02c4*/ 	.short	0x010a
        /*02c6*/ 	.byte	0x3f
	.zero		1


	//   ....[37]....
        /*02c8*/ 	.word	0x000089a0
        /*02cc*/ 	.word	0x00000006
        /*02d0*/ 	.word	0x00000000
        /*02d4*/ 	.short	0x010a
        /*02d6*/ 	.byte	0x3f
	.zero		1


	//   ....[38]....
        /*02d8*/ 	.word	0x000089f0
        /*02dc*/ 	.word	0x00000009
        /*02e0*/ 	.word	0x00000000
        /*02e4*/ 	.short	0x010a
        /*02e6*/ 	.byte	0x3f
	.zero		1


	//   ....[39]....
        /*02e8*/ 	.word	0x00008a40
        /*02ec*/ 	.word	0x00000006
        /*02f0*/ 	.word	0x00000000
        /*02f4*/ 	.short	0x010a
        /*02f6*/ 	.byte	0x3f
	.zero		1


	//----- nvinfo : EIATTR_NUM_MBARRIERS
	.align		4
.L_28:
        /*02f8*/ 	.byte	0x03, 0x38
        /*02fa*/ 	.short	0x0012


	//----- nvinfo : EIATTR_EXIT_INSTR_OFFSETS
	.align		4
        /*02fc*/ 	.byte	0x04, 0x1c
        /*02fe*/ 	.short	(.L_30 - .L_29)


	//   ....[0]....
.L_29:
        /*0300*/ 	.word	0x00000ac0


	//   ....[1]....
        /*0304*/ 	.word	0x000012b0


	//   ....[2]....
        /*0308*/ 	.word	0x00006e50


	//   ....[3]....
        /*030c*/ 	.word	0x000073b0


	//   ....[4]....
        /*0310*/ 	.word	0x000086a0


	//----- nvinfo : EIATTR_MAX_THREADS
	.align		4
.L_30:
        /*0314*/ 	.byte	0x04, 0x05
        /*0316*/ 	.short	(.L_32 - .L_31)
.L_31:
        /*0318*/ 	.word	0x00000180
        /*031c*/ 	.word	0x00000001
        /*0320*/ 	.word	0x00000001


	//----- nvinfo : EIATTR_CRS_STACK_SIZE
	.align		4
.L_32:
        /*0324*/ 	.byte	0x04, 0x1e
        /*0326*/ 	.short	(.L_34 - .L_33)
.L_33:
        /*0328*/ 	.word	0x00000000


	//----- nvinfo : EIATTR_CBANK_PARAM_SIZE
	.align		4
.L_34:
        /*032c*/ 	.byte	0x03, 0x19
        /*032e*/ 	.short	0x0570


	//----- nvinfo : EIATTR_PARAM_CBANK
	.align		4
        /*0330*/ 	.byte	0x04, 0x0a
        /*0332*/ 	.short	(.L_36 - .L_35)
	.align		4
.L_35:
        /*0334*/ 	.word	index@(.nv.constant0._ZN7cutlass13device_kernelINS_4gemm6kernel13GemmUniversalIN4cute5tupleIJiiiiEEENS1_10collective13CollectiveMmaINS1_40MainloopSm90TmaGmmaWarpSpecializedSparseILi8ENS5_IJNS4_1CILi2EEENSA_ILi1EEESC_EEENS1_35KernelTmaWarpSpecializedCooperativeEEENS5_IJNSA_ILi256EEENSA_ILi64EEESH_EEENS_10bfloat16_tENS5_IJNS4_6LayoutINS5_IJiNS5_IJSB_iEEEiEEENS5_IJlNS5_IJSC_SB_EEElEEEEENSK_INS5_IJNS5_IJNS5_IJNSA_ILi8EEESB_NSA_ILi4EEEEEEiEEENS5_IJNS5_IJNSA_ILi16EEESB_SB_EEEiEEEiEEENS5_IJNS5_IJNS5_IJSH_SU_NSA_ILi1024EEEEEENSA_ILi4096EEEEEENS5_IJNS5_IJSC_NSA_ILi512EEENSA_ILi32EEEEEElEEElEEEEEEEESJ_NS5_IJlSC_lEEENS4_8TiledMMAINS4_8MMA_AtomIJNS4_4SM904GMMA6SPARSE28GMMA_64x64x32_F32BF16BF16_SSILNS1D_5MajorE0ELS1G_0ELNS1D_7ScaleInE1ELS1H_1ELNS1D_9SparseSelE0EEEEEENSK_ISD_NS5_IJSC_NSA_ILi0EEES1L_EEEEENS5_IJNS4_10UnderscoreES1O_S1O_EEEEENS4_13SM90_TMA_LOADENS4_14ComposedLayoutINS4_7SwizzleILi2ELi4ELi3EEENS4_25smem_sparse_ptr_flag_bitsILi2ELi16EEENSK_INS5_IJNS5_IJSC_SQ_EEENS5_IJSB_S13_EEEEEENS5_IJNS5_IJS1L_SH_EEESN_EEEEEEEvNS4_8identityENS4_23SM90_TMA_LOAD_MULTICASTENS1S_INS1T_ILi3ELi4ELi3EEENS4_18smem_ptr_flag_bitsILi16EEENSK_INS5_IJSQ_SH_EEENS5_IJSH_SC_EEEEEEEvS24_EENS_8epilogue10collective6detail29Sm90TmaWarpSpecializedAdapterINS2F_15DefaultEpilogueIfNS5_IJSC_llEEES2J_NS2E_6thread17LinearCombinationIfLi1EffLNS2K_9ScaleType4KindE0ELNS_15FloatRoundStyleE2EfEENS1_15EpilogueDefaultEEEEEvvEEEEvNT_6ParamsE)
        /*0338*/ 	.short	0x0210
        /*033a*/ 	.short	0x0570


	//----- nvinfo : EIATTR_SW_WAR
	.align		4
.L_36:
        /*033c*/ 	.byte	0x04, 0x36
        /*033e*/ 	.short	(.L_38 - .L_37)
.L_37:
        /*0340*/ 	.word	0x00000008
.L_38:


//--------------------- .nv.callgraph             --------------------------
	.section	.nv.callgraph,"",@"SHT_CUDA_CALLGRAPH"
	.align	4
	.sectionentsize	8
	.align		4
        /*0000*/ 	.word	0x00000000
	.align		4
        /*0004*/ 	.word	0xffffffff
	.align		4
        /*0008*/ 	.word	0x00000000
	.align		4
        /*000c*/ 	.word	0xfffffffe
	.align		4
        /*0010*/ 	.word	0x00000000
	.align		4
        /*0014*/ 	.word	0xfffffffd
	.align		4
        /*0018*/ 	.word	0x00000000
	.align		4
        /*001c*/ 	.word	0xfffffffc


//--------------------- .nv.constant4             --------------------------
	.section	.nv.constant4,"a",@progbits
	.align	8
	.align		8
.nv.constant4:
        /*0000*/ 	.dword	_ZN39_INTERNAL_7c95f9be_4_k_cu_64be2a05_32644cuda3std3__45__cpo5beginE
	.align		8
        /*0008*/ 	.dword	_ZN39_INTERNAL_7c95f9be_4_k_cu_64be2a05_32644cuda3std3__45__cpo3endE
	.align		8
        /*0010*/ 	.dword	_ZN39_INTERNAL_7c95f9be_4_k_cu_64be2a05_32644cuda3std3__45__cpo6cbeginE
	.align		8
        /*0018*/ 	.dword	_ZN39_INTERNAL_7c95f9be_4_k_cu_64be2a05_32644cuda3std3__45__cpo4cendE
	.align		8
        /*0020*/ 	.dword	_ZN39_INTERNAL_7c95f9be_4_k_cu_64be2a05_32644cuda3std3__441_GLOBAL__N__7c95f9be_4_k_cu_64be2a05_32646ignoreE
	.align		8
        /*0028*/ 	.dword	_ZN39_INTERNAL_7c95f9be_4_k_cu_64be2a05_32644cuda3std3__419piecewise_constructE
	.align		8
        /*0030*/ 	.dword	_ZN39_INTERNAL_7c95f9be_4_k_cu_64be2a05_32644cuda3std3__48in_placeE
	.align		8
        /*0038*/ 	.dword	_ZN39_INTERNAL_7c95f9be_4_k_cu_64be2a05_32644cuda3std6ranges3__45__cpo4swapE
	.align		8
        /*0040*/ 	.dword	_ZN39_INTERNAL_7c95f9be_4_k_cu_64be2a05_32644cuda3std6ranges3__45__cpo9iter_moveE
	.align		8
        /*0048*/ 	.dword	_ZN39_INTERNAL_7c95f9be_4_k_cu_64be2a05_32644cute7productE
	.align		8
        /*0050*/ 	.dword	_ZN39_INTERNAL_7c95f9be_4_k_cu_64be2a05_32644cute1_E


//--------------------- .text._ZN7cutlass13device_kernelINS_4gemm6kernel13GemmUniversalIN4cute5tupleIJiiiiEEENS1_10collective13CollectiveMmaINS1_40MainloopSm90TmaGmmaWarpSpecializedSparseILi8ENS5_IJNS4_1CILi2EEENSA_ILi1EEESC_EEENS1_35KernelTmaWarpSpecializedCooperativeEEENS5_IJNSA_ILi256EEENSA_ILi64EEESH_EEENS_10bfloat16_tENS5_IJNS4_6LayoutINS5_IJiNS5_IJSB_iEEEiEEENS5_IJlNS5_IJSC_SB_EEElEEEEENSK_INS5_IJNS5_IJNS5_IJNSA_ILi8EEESB_NSA_ILi4EEEEEEiEEENS5_IJNS5_IJNSA_ILi16EEESB_SB_EEEiEEEiEEENS5_IJNS5_IJNS5_IJSH_SU_NSA_ILi1024EEEEEENSA_ILi4096EEEEEENS5_IJNS5_IJSC_NSA_ILi512EEENSA_ILi32EEEEEElEEElEEEEEEEESJ_NS5_IJlSC_lEEENS4_8TiledMMAINS4_8MMA_AtomIJNS4_4SM904GMMA6SPARSE28GMMA_64x64x32_F32BF16BF16_SSILNS1D_5MajorE0ELS1G_0ELNS1D_7ScaleInE1ELS1H_1ELNS1D_9SparseSelE0EEEEEENSK_ISD_NS5_IJSC_NSA_ILi0EEES1L_EEEEENS5_IJNS4_10UnderscoreES1O_S1O_EEEEENS4_13SM90_TMA_LOADENS4_14ComposedLayoutINS4_7SwizzleILi2ELi4ELi3EEENS4_25smem_sparse_ptr_flag_bitsILi2ELi16EEENSK_INS5_IJNS5_IJSC_SQ_EEENS5_IJSB_S13_EEEEEENS5_IJNS5_IJS1L_SH_EEESN_EEEEEEEvNS4_8identityENS4_23SM90_TMA_LOAD_MULTICASTENS1S_INS1T_ILi3ELi4ELi3EEENS4_18smem_ptr_flag_bitsILi16EEENSK_INS5_IJSQ_SH_EEENS5_IJSH_SC_EEEEEEEvS24_EENS_8epilogue10collective6detail29Sm90TmaWarpSpecializedAdapterINS2F_15DefaultEpilogueIfNS5_IJSC_llEEES2J_NS2E_6thread17LinearCombinationIfLi1EffLNS2K_9ScaleType4KindE0ELNS_15FloatRoundStyleE2EfEENS1_15EpilogueDefaultEEEEEvvEEEEvNT_6ParamsE --------------------------
	.section	.text._ZN7cutlass13device_kernelINS_4gemm6kernel13GemmUniversalIN4cute5tupleIJiiiiEEENS1_10collective13CollectiveMmaINS1_40MainloopSm90TmaGmmaWarpSpecializedSparseILi8ENS5_IJNS4_1CILi2EEENSA_ILi1EEESC_EEENS1_35KernelTmaWarpSpecializedCooperativeEEENS5_IJNSA_ILi256EEENSA_ILi64EEESH_EEENS_10bfloat16_tENS5_IJNS4_6LayoutINS5_IJiNS5_IJSB_iEEEiEEENS5_IJlNS5_IJSC_SB_EEElEEEEENSK_INS5_IJNS5_IJNS5_IJNSA_ILi8EEESB_NSA_ILi4EEEEEEiEEENS5_IJNS5_IJNSA_ILi16EEESB_SB_EEEiEEEiEEENS5_IJNS5_IJNS5_IJSH_SU_NSA_ILi1024EEEEEENSA_ILi4096EEEEEENS5_IJNS5_IJSC_NSA_ILi512EEENSA_ILi32EEEEEElEEElEEEEEEEESJ_NS5_IJlSC_lEEENS4_8TiledMMAINS4_8MMA_AtomIJNS4_4SM904GMMA6SPARSE28GMMA_64x64x32_F32BF16BF16_SSILNS1D_5MajorE0ELS1G_0ELNS1D_7ScaleInE1ELS1H_1ELNS1D_9SparseSelE0EEEEEENSK_ISD_NS5_IJSC_NSA_ILi0EEES1L_EEEEENS5_IJNS4_10UnderscoreES1O_S1O_EEEEENS4_13SM90_TMA_LOADENS4_14ComposedLayoutINS4_7SwizzleILi2ELi4ELi3EEENS4_25smem_sparse_ptr_flag_bitsILi2ELi16EEENSK_INS5_IJNS5_IJSC_SQ_EEENS5_IJSB_S13_EEEEEENS5_IJNS5_IJS1L_SH_EEESN_EEEEEEEvNS4_8identityENS4_23SM90_TMA_LOAD_MULTICASTENS1S_INS1T_ILi3ELi4ELi3EEENS4_18smem_ptr_flag_bitsILi16EEENSK_INS5_IJSQ_SH_EEENS5_IJSH_SC_EEEEEEEvS24_EENS_8epilogue10collective6detail29Sm90TmaWarpSpecializedAdapterINS2F_15DefaultEpilogueIfNS5_IJSC_llEEES2J_NS2E_6thread17LinearCombinationIfLi1EffLNS2K_9ScaleType4KindE0ELNS_15FloatRoundStyleE2EfEENS1_15EpilogueDefaultEEEEEvvEEEEvNT_6ParamsE,"ax",@progbits
	.align	128
.text._ZN7cutlass13device_kernelINS_4gemm6kernel13GemmUniversalIN4cute5tupleIJiiiiEEENS1_10collective13CollectiveMmaINS1_40MainloopSm90TmaGmmaWarpSpecializedSparseILi8ENS5_IJNS4_1CILi2EEENSA_ILi1EEESC_EEENS1_35KernelTmaWarpSpecializedCooperativeEEENS5_IJNSA_ILi256EEENSA_ILi64EEESH_EEENS_10bfloat16_tENS5_IJNS4_6LayoutINS5_IJiNS5_IJSB_iEEEiEEENS5_IJlNS5_IJSC_SB_EEElEEEEENSK_INS5_IJNS5_IJNS5_IJNSA_ILi8EEESB_NSA_ILi4EEEEEEiEEENS5_IJNS5_IJNSA_ILi16EEESB_SB_EEEiEEEiEEENS5_IJNS5_IJNS5_IJSH_SU_NSA_ILi1024EEEEEENSA_ILi4096EEEEEENS5_IJNS5_IJSC_NSA_ILi512EEENSA_ILi32EEEEEElEEElEEEEEEEESJ_NS5_IJlSC_lEEENS4_8TiledMMAINS4_8MMA_AtomIJNS4_4SM904GMMA6SPARSE28GMMA_64x64x32_F32BF16BF16_SSILNS1D_5MajorE0ELS1G_0ELNS1D_7ScaleInE1ELS1H_1ELNS1D_9SparseSelE0EEEEEENSK_ISD_NS5_IJSC_NSA_ILi0EEES1L_EEEEENS5_IJNS4_10UnderscoreES1O_S1O_EEEEENS4_13SM90_TMA_LOADENS4_14ComposedLayoutINS4_7SwizzleILi2ELi4ELi3EEENS4_25smem_sparse_ptr_flag_bitsILi2ELi16EEENSK_INS5_IJNS5_IJSC_SQ_EEENS5_IJSB_S13_EEEEEENS5_IJNS5_IJS1L_SH_EEESN_EEEEEEEvNS4_8identityENS4_23SM90_TMA_LOAD_MULTICASTENS1S_INS1T_ILi3ELi4ELi3EEENS4_18smem_ptr_flag_bitsILi16EEENSK_INS5_IJSQ_SH_EEENS5_IJSH_SC_EEEEEEEvS24_EENS_8epilogue10collective6detail29Sm90TmaWarpSpecializedAdapterINS2F_15DefaultEpilogueIfNS5_IJSC_llEEES2J_NS2E_6thread17LinearCombinationIfLi1EffLNS2K_9ScaleType4KindE0ELNS_15FloatRoundStyleE2EfEENS1_15EpilogueDefaultEEEEEvvEEEEvNT_6ParamsE:
        .type           _ZN7cutlass13device_kernelINS_4gemm6kernel13GemmUniversalIN4cute5tupleIJiiiiEEENS1_10collective13CollectiveMmaINS1_40MainloopSm90TmaGmmaWarpSpecializedSparseILi8ENS5_IJNS4_1CILi2EEENSA_ILi1EEESC_EEENS1_35KernelTmaWarpSpecializedCooperativeEEENS5_IJNSA_ILi256EEENSA_ILi64EEESH_EEENS_10bfloat16_tENS5_IJNS4_6LayoutINS5_IJiNS5_IJSB_iEEEiEEENS5_IJlNS5_IJSC_SB_EEElEEEEENSK_INS5_IJNS5_IJNS5_IJNSA_ILi8EEESB_NSA_ILi4EEEEEEiEEENS5_IJNS5_IJNSA_ILi16EEESB_SB_EEEiEEEiEEENS5_IJNS5_IJNS5_IJSH_SU_NSA_ILi1024EEEEEENSA_ILi4096EEEEEENS5_IJNS5_IJSC_NSA_ILi512EEENSA_ILi32EEEEEElEEElEEEEEEEESJ_NS5_IJlSC_lEEENS4_8TiledMMAINS4_8MMA_AtomIJNS4_4SM904GMMA6SPARSE28GMMA_64x64x32_F32BF16BF16_SSILNS1D_5MajorE0ELS1G_0ELNS1D_7ScaleInE1ELS1H_1ELNS1D_9SparseSelE0EEEEEENSK_ISD_NS5_IJSC_NSA_ILi0EEES1L_EEEEENS5_IJNS4_10UnderscoreES1O_S1O_EEEEENS4_13SM90_TMA_LOADENS4_14ComposedLayoutINS4_7SwizzleILi2ELi4ELi3EEENS4_25smem_sparse_ptr_flag_bitsILi2ELi16EEENSK_INS5_IJNS5_IJSC_SQ_EEENS5_IJSB_S13_EEEEEENS5_IJNS5_IJS1L_SH_EEESN_EEEEEEEvNS4_8identityENS4_23SM90_TMA_LOAD_MULTICASTENS1S_INS1T_ILi3ELi4ELi3EEENS4_18smem_ptr_flag_bitsILi16EEENSK_INS5_IJSQ_SH_EEENS5_IJSH_SC_EEEEEEEvS24_EENS_8epilogue10collective6detail29Sm90TmaWarpSpecializedAdapterINS2F_15DefaultEpilogueIfNS5_IJSC_llEEES2J_NS2E_6thread17LinearCombinationIfLi1EffLNS2K_9ScaleType4KindE0ELNS_15FloatRoundStyleE2EfEENS1_15EpilogueDefaultEEEEEvvEEEEvNT_6ParamsE,@function
        .size           _ZN7cutlass13device_kernelINS_4gemm6kernel13GemmUniversalIN4cute5tupleIJiiiiEEENS1_10collective13CollectiveMmaINS1_40MainloopSm90TmaGmmaWarpSpecializedSparseILi8ENS5_IJNS4_1CILi2EEENSA_ILi1EEESC_EEENS1_35KernelTmaWarpSpecializedCooperativeEEENS5_IJNSA_ILi256EEENSA_ILi64EEESH_EEENS_10bfloat16_tENS5_IJNS4_6LayoutINS5_IJiNS5_IJSB_iEEEiEEENS5_IJlNS5_IJSC_SB_EEElEEEEENSK_INS5_IJNS5_IJNS5_IJNSA_ILi8EEESB_NSA_ILi4EEEEEEiEEENS5_IJNS5_IJNSA_ILi16EEESB_SB_EEEiEEEiEEENS5_IJNS5_IJNS5_IJSH_SU_NSA_ILi1024EEEEEENSA_ILi4096EEEEEENS5_IJNS5_IJSC_NSA_ILi512EEENSA_ILi32EEEEEElEEElEEEEEEEESJ_NS5_IJlSC_lEEENS4_8TiledMMAINS4_8MMA_AtomIJNS4_4SM904GMMA6SPARSE28GMMA_64x64x32_F32BF16BF16_SSILNS1D_5MajorE0ELS1G_0ELNS1D_7ScaleInE1ELS1H_1ELNS1D_9SparseSelE0EEEEEENSK_ISD_NS5_IJSC_NSA_ILi0EEES1L_EEEEENS5_IJNS4_10UnderscoreES1O_S1O_EEEEENS4_13SM90_TMA_LOADENS4_14ComposedLayoutINS4_7SwizzleILi2ELi4ELi3EEENS4_25smem_sparse_ptr_flag_bitsILi2ELi16EEENSK_INS5_IJNS5_IJSC_SQ_EEENS5_IJSB_S13_EEEEEENS5_IJNS5_IJS1L_SH_EEESN_EEEEEEEvNS4_8identityENS4_23SM90_TMA_LOAD_MULTICASTENS1S_INS1T_ILi3ELi4ELi3EEENS4_18smem_ptr_flag_bitsILi16EEENSK_INS5_IJSQ_SH_EEENS5_IJSH_SC_EEEEEEEvS24_EENS_8epilogue10collective6detail29Sm90TmaWarpSpecializedAdapterINS2F_15DefaultEpilogueIfNS5_IJSC_llEEES2J_NS2E_6thread17LinearCombinationIfLi1EffLNS2K_9ScaleType4KindE0ELNS_15FloatRoundStyleE2EfEENS1_15EpilogueDefaultEEEEEvvEEEEvNT_6ParamsE,(.L_x_197 - _ZN7cutlass13device_kernelINS_4gemm6kernel13GemmUniversalIN4cute5tupleIJiiiiEEENS1_10collective13CollectiveMmaINS1_40MainloopSm90TmaGmmaWarpSpecializedSparseILi8ENS5_IJNS4_1CILi2EEENSA_ILi1EEESC_EEENS1_35KernelTmaWarpSpecializedCooperativeEEENS5_IJNSA_ILi256EEENSA_ILi64EEESH_EEENS_10bfloat16_tENS5_IJNS4_6LayoutINS5_IJiNS5_IJSB_iEEEiEEENS5_IJlNS5_IJSC_SB_EEElEEEEENSK_INS5_IJNS5_IJNS5_IJNSA_ILi8EEESB_NSA_ILi4EEEEEEiEEENS5_IJNS5_IJNSA_ILi16EEESB_SB_EEEiEEEiEEENS5_IJNS5_IJNS5_IJSH_SU_NSA_ILi1024EEEEEENSA_ILi4096EEEEEENS5_IJNS5_IJSC_NSA_ILi512EEENSA_ILi32EEEEEElEEElEEEEEEEESJ_NS5_IJlSC_lEEENS4_8TiledMMAINS4_8MMA_AtomIJNS4_4SM904GMMA6SPARSE28GMMA_64x64x32_F32BF16BF16_SSILNS1D_5MajorE0ELS1G_0ELNS1D_7ScaleInE1ELS1H_1ELNS1D_9SparseSelE0EEEEEENSK_ISD_NS5_IJSC_NSA_ILi0EEES1L_EEEEENS5_IJNS4_10UnderscoreES1O_S1O_EEEEENS4_13SM90_TMA_LOADENS4_14ComposedLayoutINS4_7SwizzleILi2ELi4ELi3EEENS4_25smem_sparse_ptr_flag_bitsILi2ELi16EEENSK_INS5_IJNS5_IJSC_SQ_EEENS5_IJSB_S13_EEEEEENS5_IJNS5_IJS1L_SH_EEESN_EEEEEEEvNS4_8identityENS4_23SM90_TMA_LOAD_MULTICASTENS1S_INS1T_ILi3ELi4ELi3EEENS4_18smem_ptr_flag_bitsILi16EEENSK_INS5_IJSQ_SH_EEENS5_IJSH_SC_EEEEEEEvS24_EENS_8epilogue10collective6detail29Sm90TmaWarpSpecializedAdapterINS2F_15DefaultEpilogueIfNS5_IJSC_llEEES2J_NS2E_6thread17LinearCombinationIfLi1EffLNS2K_9ScaleType4KindE0ELNS_15FloatRoundStyleE2EfEENS1_15EpilogueDefaultEEEEEvvEEEEvNT_6ParamsE)
        .other          _ZN7cutlass13device_kernelINS_4gemm6kernel13GemmUniversalIN4cute5tupleIJiiiiEEENS1_10collective13CollectiveMmaINS1_40MainloopSm90TmaGmmaWarpSpecializedSparseILi8ENS5_IJNS4_1CILi2EEENSA_ILi1EEESC_EEENS1_35KernelTmaWarpSpecializedCooperativeEEENS5_IJNSA_ILi256EEENSA_ILi64EEESH_EEENS_10bfloat16_tENS5_IJNS4_6LayoutINS5_IJiNS5_IJSB_iEEEiEEENS5_IJlNS5_IJSC_SB_EEElEEEEENSK_INS5_IJNS5_IJNS5_IJNSA_ILi8EEESB_NSA_ILi4EEEEEEiEEENS5_IJNS5_IJNSA_ILi16EEESB_SB_EEEiEEEiEEENS5_IJNS5_IJNS5_IJSH_SU_NSA_ILi1024EEEEEENSA_ILi4096EEEEEENS5_IJNS5_IJSC_NSA_ILi512EEENSA_ILi32EEEEEElEEElEEEEEEEESJ_NS5_IJlSC_lEEENS4_8TiledMMAINS4_8MMA_AtomIJNS4_4SM904GMMA6SPARSE28GMMA_64x64x32_F32BF16BF16_SSILNS1D_5MajorE0ELS1G_0ELNS1D_7ScaleInE1ELS1H_1ELNS1D_9SparseSelE0EEEEEENSK_ISD_NS5_IJSC_NSA_ILi0EEES1L_EEEEENS5_IJNS4_10UnderscoreES1O_S1O_EEEEENS4_13SM90_TMA_LOADENS4_14ComposedLayoutINS4_7SwizzleILi2ELi4ELi3EEENS4_25smem_sparse_ptr_flag_bitsILi2ELi16EEENSK_INS5_IJNS5_IJSC_SQ_EEENS5_IJSB_S13_EEEEEENS5_IJNS5_IJS1L_SH_EEESN_EEEEEEEvNS4_8identityENS4_23SM90_TMA_LOAD_MULTICASTENS1S_INS1T_ILi3ELi4ELi3EEENS4_18smem_ptr_flag_bitsILi16EEENSK_INS5_IJSQ_SH_EEENS5_IJSH_SC_EEEEEEEvS24_EENS_8epilogue10collective6detail29Sm90TmaWarpSpecializedAdapterINS2F_15DefaultEpilogueIfNS5_IJSC_llEEES2J_NS2E_6thread17LinearCombinationIfLi1EffLNS2K_9ScaleType4KindE0ELNS_15FloatRoundStyleE2EfEENS1_15EpilogueDefaultEEEEEvvEEEEvNT_6ParamsE,@"STO_CUDA_ENTRY STV_DEFAULT"
_ZN7cutlass13device_kernelINS_4gemm6kernel13GemmUniversalIN4cute5tupleIJiiiiEEENS1_10collective13CollectiveMmaINS1_40MainloopSm90TmaGmmaWarpSpecializedSparseILi8ENS5_IJNS4_1CILi2EEENSA_ILi1EEESC_EEENS1_35KernelTmaWarpSpecializedCooperativeEEENS5_IJNSA_ILi256EEENSA_ILi64EEESH_EEENS_10bfloat16_tENS5_IJNS4_6LayoutINS5_IJiNS5_IJSB_iEEEiEEENS5_IJlNS5_IJSC_SB_EEElEEEEENSK_INS5_IJNS5_IJNS5_IJNSA_ILi8EEESB_NSA_ILi4EEEEEEiEEENS5_IJNS5_IJNSA_ILi16EEESB_SB_EEEiEEEiEEENS5_IJNS5_IJNS5_IJSH_SU_NSA_ILi1024EEEEEENSA_ILi4096EEEEEENS5_IJNS5_IJSC_NSA_ILi512EEENSA_ILi32EEEEEElEEElEEEEEEEESJ_NS5_IJlSC_lEEENS4_8TiledMMAINS4_8MMA_AtomIJNS4_4SM904GMMA6SPARSE28GMMA_64x64x32_F32BF16BF16_SSILNS1D_5MajorE0ELS1G_0ELNS1D_7ScaleInE1ELS1H_1ELNS1D_9SparseSelE0EEEEEENSK_ISD_NS5_IJSC_NSA_ILi0EEES1L_EEEEENS5_IJNS4_10UnderscoreES1O_S1O_EEEEENS4_13SM90_TMA_LOADENS4_14ComposedLayoutINS4_7SwizzleILi2ELi4ELi3EEENS4_25smem_sparse_ptr_flag_bitsILi2ELi16EEENSK_INS5_IJNS5_IJSC_SQ_EEENS5_IJSB_S13_EEEEEENS5_IJNS5_IJS1L_SH_EEESN_EEEEEEEvNS4_8identityENS4_23SM90_TMA_LOAD_MULTICASTENS1S_INS1T_ILi3ELi4ELi3EEENS4_18smem_ptr_flag_bitsILi16EEENSK_INS5_IJSQ_SH_EEENS5_IJSH_SC_EEEEEEEvS24_EENS_8epilogue10collective6detail29Sm90TmaWarpSpecializedAdapterINS2F_15DefaultEpilogueIfNS5_IJSC_llEEES2J_NS2E_6thread17LinearCombinationIfLi1EffLNS2K_9ScaleType4KindE0ELNS_15FloatRoundStyleE2EfEENS1_15EpilogueDefaultEEEEEvvEEEEvNT_6ParamsE:
[----:B------:R-:W-:Y:S01]  /*0000*/  LDC R1, c[0x0][0x28] ;  /* 0x00000a00ff017b82 */ /* 0x000fe20000000800 */
[----:B------:R-:W0:Y:S01]  /*0010*/  S2R R127, SR_TID.X ;  /* 0x00000000007f7919 */ /* 0x000e220000002100 */
[----:B------:R-:W-:Y:S01]  /*0020*/  ELECT P0, URZ, PT ;  /* 0x00000000003f782f */ /* 0x000fe20003800000 */
[----:B------:R-:W-:Y:S01]  /*0030*/  BSSY B0, `(.L_x_0) ;  /* 0x0000012000007945 */ /* 0x000fe20003800000 */
[--C-:B0-----:R-:W-:Y:S02]  /*0040*/  SHF.R.U32.HI R0, RZ, 0x5, R127.reuse ;  /* 0x00000005ff007819 */ /* 0x101fe4000001167f */
[----:B------:R-:W-:-:S03]  /*0050*/  SHF.R.U32.HI R13, RZ, 0x7, R127 ;  /* 0x00000007ff0d7819 */ /* 0x000fc6000001167f */
[----:B------:R-:W0:Y:S04]  /*0060*/  SHFL.IDX PT, R6, R0, RZ, 0x1f ;  /* 0x00001fff00067589 */ /* 0x000e2800000e0000 */
[----:B------:R1:W2:Y:S01]  /*0070*/  SHFL.IDX PT, R2, R13, RZ, 0x1f ;  /* 0x00001fff0d027589 */ /* 0x0002a200000e0000 */
[----:B0-----:R-:W-:-:S13]  /*0080*/  ISETP.NE.OR P0, PT, R6, RZ, !P0 ;  /* 0x000000ff0600720c */ /* 0x001fda0004705670 */
[----:B-12---:R-:W-:Y:S05]  /*0090*/  @P0 BRA `(.L_x_1) ;  /* 0x00000000002c0947 */ /* 0x006fea0003800000 */
[----:B------:R-:W-:Y:S02]  /*00a0*/  ULDC.64 UR4, c[0x0][0x198] ;  /* 0x0000660000047ab9 */ /* 0x000fe40000000a00 */
[----:B------:R-:W-:Y:S02]  /*00b0*/  UIADD3 UR6, UP0, UR4, 0xf0, URZ ;  /* 0x000000f004067890 */ /* 0x000fe4000ff1e03f */
[----:B------:R-:W-:Y:S02]  /*00c0*/  UIADD3 UR8, UP1, UR4, 0x1f0, URZ ;  /* 0x000001f004087890 */ /* 0x000fe4000ff3e03f */
[----:B------:R-:W-:Y:S02]  /*00d0*/  UIADD3 UR4, UP2, UR4, 0x2f0, URZ ;  /* 0x000002f004047890 */ /* 0x000fe4000ff5e03f */
[----:B------:R-:W-:Y:S02]  /*00e0*/  UIADD3.X UR7, URZ, UR5, URZ, UP0, !UPT ;  /* 0x000000053f077290 */ /* 0x000fe400087fe43f */
[----:B------:R-:W-:-:S02]  /*00f0*/  UIADD3.X UR9, URZ, UR5, URZ, UP1, !UPT ;  /* 0x000000053f097290 */ /* 0x000fc40008ffe43f */
[----:B------:R-:W-:-:S05]  /*0100*/  UIADD3.X UR5, URZ, UR5, URZ, UP2, !UPT ;  /* 0x000000053f057290 */ /* 0x000fca00097fe43f */
[----:B------:R0:W-:Y:S02]  /*0110*/  UTMACCTL.PF [UR6] ;  /* 0x00000000060079b9 */ /* 0x0001e40008040000 */
[----:B------:R0:W-:Y:S02]  /*0120*/  UTMACCTL.PF [UR8] ;  /* 0x00000000080079b9 */ /* 0x0001e40008040000 */
[----:B------:R0:W-:Y:S02]  /*0130*/  UTMACCTL.PF [UR4] ;  /* 0x00000000040079b9 */ /* 0x0001e40008040000 */
[----:B0-----:R-:W-:Y:S01]  /*0140*/  NOP ;  /* 0x0000000000007918 */ /* 0x001fe20000000000 */
.L_x_1:
[----:B------:R-:W-:Y:S05]  /*0150*/  BSYNC B0 ;  /* 0x0000000000007941 */ /* 0x000fea0003800000 */
.L_x_0:
[----:B------:R-:W0:Y:S02]  /*0160*/  SHFL.IDX PT, R3, R0, RZ, 0x1f ;  /* 0x00001fff00037589 */ /* 0x000e2400000e0000 */
[----:B0-----:R-:W-:-:S13]  /*0170*/  ISETP.NE.AND P0, PT, R3, RZ, PT ;  /* 0x000000ff0300720c */ /* 0x001fda0003f05270 */
[----:B------:R-:W-:Y:S05]  /*0180*/  @P0 BRA `(.L_x_2) ;  /* 0x0000000000840947 */ /* 0x000fea0003800000 */
[----:B------:R-:W-:Y:S01]  /*0190*/  ELECT P0, URZ, PT ;  /* 0x00000000003f782f */ /* 0x000fe20003800000 */
[----:B------:R-:W-:-:S12]  /*01a0*/  BSSY B0, `(.L_x_2) ;  /* 0x000001f000007945 */ /* 0x000fd80003800000 */
[----:B------:R-:W-:Y:S05]  /*01b0*/  @!P0 BRA `(.L_x_3) ;  /* 0x0000000000748947 */ /* 0x000fea0003800000 */
[----:B------:R-:W0:Y:S01]  /*01c0*/  S2UR UR8, SR_CgaCtaId ;  /* 0x00000000000879c3 */ /* 0x000e220000008800 */
[----:B------:R-:W-:Y:S01]  /*01d0*/  UMOV UR4, 0x400 ;  /* 0x0000040000047882 */ /* 0x000fe20000000000 */
[----:B------:R-:W-:Y:S01]  /*01e0*/  UMOV UR5, 0x1 ;  /* 0x0000000100057882 */ /* 0x000fe20000000000 */
[----:B------:R-:W-:Y:S02]  /*01f0*/  UMOV UR6, 0x4 ;  /* 0x0000000400067882 */ /* 0x000fe40000000000 */
[----:B------:R-:W-:-:S04]  /*0200*/  UIADD3 UR6, -UR6, 0x100000, URZ ;  /* 0x0010000006067890 */ /* 0x000fc8000fffe13f */
[----:B------:R-:W-:Y:S02]  /*0210*/  USHF.L.U32 UR7, UR6, 0xb, URZ ;  /* 0x0000000b06077899 */ /* 0x000fe4000800063f */
[----:B------:R-:W-:Y:S02]  /*0220*/  USHF.L.U32 UR6, UR6, 0x1, URZ ;  /* 0x0000000106067899 */ /* 0x000fe4000800063f */
[----:B0-----:R-:W-:Y:S02]  /*0230*/  ULEA UR8, UR8, UR4, 0x18 ;  /* 0x0000000408087291 */ /* 0x001fe4000f8ec03f */
[----:B------:R-:W-:-:S04]  /*0240*/  UIADD3 UR4, -UR5, 0x100000, URZ ;  /* 0x0010000005047890 */ /* 0x000fc8000fffe13f */
[----:B------:R-:W-:Y:S02]  /*0250*/  USHF.L.U32 UR5, UR4, 0xb, URZ ;  /* 0x0000000b04057899 */ /* 0x000fe4000800063f */
[----:B------:R-:W-:Y:S01]  /*0260*/  USHF.L.U32 UR4, UR4, 0x1, URZ ;  /* 0x0000000104047899 */ /* 0x000fe2000800063f */
[----:B------:R-:W0:Y:S11]  /*0270*/  FENCE.VIEW.ASYNC.S ;  /* 0x00000000000073c6 */ /* 0x000e360000000000 */
[----:B0-----:R0:W1:Y:S01]  /*0280*/  SYNCS.EXCH.64 URZ, [UR8], UR4 ;  /* 0x00000004083f75b2 */ /* 0x0010620008000100 */
[----:B------:R0:W2:Y:S01]  /*0290*/  SYNCS.EXCH.64 URZ, [UR8+0x40], UR6 ;  /* 0x00004006083f75b2 */ /* 0x0000a20008000100 */
[----:B------:R0:W3:Y:S01]  /*02a0*/  SYNCS.EXCH.64 URZ, [UR8+0x8], UR4 ;  /* 0x00000804083f75b2 */ /* 0x0000e20008000100 */
[----:B------:R0:W4:Y:S01]  /*02b0*/  SYNCS.EXCH.64 URZ, [UR8+0x48], UR6 ;  /* 0x00004806083f75b2 */ /* 0x0001220008000100 */
[----:B------:R0:W0:Y:S01]  /*02c0*/  SYNCS.EXCH.64 URZ, [UR8+0x10], UR4 ;  /* 0x00001004083f75b2 */ /* 0x0000220008000100 */
        /* <DEDUP_REMOVED lines=11> */
[----:B------:R-:W-:Y:S01]  /*0380*/  NOP ;  /* 0x0000000000007918 */ /* 0x000fe20000000000 */
.L_x_3:
[----:B0-----:R-:W-:Y:S05]  /*0390*/  BSYNC B0 ;  /* 0x0000000000007941 */ /* 0x001fea0003800000 */
.L_x_2:
[----:B------:R-:W0:Y:S01]  /*03a0*/  S2UR UR8, SR_CTAID.X ;  /* 0x00000000000879c3 */ /* 0x000e220000002500 */
[----:B------:R-:W-:Y:S01]  /*03b0*/  SHF.R.S32.HI R4, RZ, 0x1f, R127 ;  /* 0x0000001fff047819 */ /* 0x000fe2000001147f */
[----:B------:R-:W5:Y:S01]  /*03c0*/  SHFL.IDX PT, R0, R0, RZ, 0x1f ;  /* 0x00001fff00007589 */ /* 0x000f6200000e0000 */
[----:B------:R-:W-:Y:S02]  /*03d0*/  ELECT P0, URZ, PT ;  /* 0x00000000003f782f */ /* 0x000fe40003800000 */
[----:B------:R-:W-:Y:S01]  /*03e0*/  SHF.R.S32.HI R8, RZ, 0x1f, R3 ;  /* 0x0000001fff087819 */ /* 0x000fe20000011403 */
[----:B------:R-:W-:Y:S01]  /*03f0*/  ULDC UR4, c[0x0][0x150] ;  /* 0x0000540000047ab9 */ /* 0x000fe20000000800 */
[----:B------:R-:W-:Y:S01]  /*0400*/  LEA.HI R4, R4, R127, RZ, 0x7 ;  /* 0x0000007f04047211 */ /* 0x000fe200078f38ff */
[----:B------:R-:W1:Y:S01]  /*0410*/  S2R R10, SR_CTAID.Y ;  /* 0x00000000000a7919 */ /* 0x000e620000002600 */
[----:B------:R-:W2:Y:S01]  /*0420*/  LDC R14, c[0x0][0x144] ;  /* 0x00005100ff0e7b82 */ /* 0x000ea20000000800 */
[----:B------:R-:W-:Y:S01]  /*0430*/  LEA.HI R8, R8, R3, RZ, 0x2 ;  /* 0x0000000308087211 */ /* 0x000fe200078f10ff */
[----:B------:R-:W-:Y:S01]  /*0440*/  VIADD R12, R2, 0xffffffff ;  /* 0xffffffff020c7836 */ /* 0x000fe20000000000 */
[----:B------:R-:W-:Y:S01]  /*0450*/  LOP3.LUT R4, R4, 0xffffff80, RZ, 0xc0, !PT ;  /* 0xffffff8004047812 */ /* 0x000fe200078ec0ff */
[----:B------:R-:W-:Y:S01]  /*0460*/  NOP ;  /* 0x0000000000007918 */ /* 0x000fe20000000000 */
[----:B------:R-:W-:Y:S01]  /*0470*/  LOP3.LUT R8, R8, 0x3ffffffc, RZ, 0xc0, !PT ;  /* 0x3ffffffc08087812 */ /* 0x000fe200078ec0ff */
[----:B------:R-:W-:Y:S01]  /*0480*/  NOP ;  /* 0x0000000000007918 */ /* 0x000fe20000000000 */
[----:B------:R-:W-:Y:S01]  /*0490*/  ISETP.GE.U32.AND P5, PT, R12, 0x2, PT ;  /* 0x000000020c00780c */ /* 0x000fe20003fa6070 */
[----:B------:R-:W-:Y:S01]  /*04a0*/  IMAD.IADD R4, R127, 0x1, -R4 ;  /* 0x000000017f047824 */ /* 0x000fe200078e0a04 */
[----:B------:R-:W3:Y:S01]  /*04b0*/  LDC R9, c[0x0][0x140] ;  /* 0x00005000ff097b82 */ /* 0x000ee20000000800 */
[----:B------:R-:W-:Y:S01]  /*04c0*/  IMAD.IADD R8, R3, 0x1, -R8 ;  /* 0x0000000103087824 */ /* 0x000fe200078e0a08 */
[----:B------:R-:W-:-:S02]  /*04d0*/  SHF.R.S32.HI R3, RZ, 0x1f, R6 ;  /* 0x0000001fff037819 */ /* 0x000fc40000011406 */
[----:B------:R-:W-:Y:S02]  /*04e0*/  SHF.R.S32.HI R5, RZ, 0x1f, R4 ;  /* 0x0000001fff057819 */ /* 0x000fe40000011404 */
[----:B------:R-:W-:Y:S02]  /*04f0*/  LEA.HI R3, R3, R6, RZ, 0x2 ;  /* 0x0000000603037211 */ /* 0x000fe400078f10ff */
[----:B0-----:R-:W-:Y:S01]  /*0500*/  I2FP.F32.U32 R7, UR8 ;  /* 0x0000000800077c45 */ /* 0x001fe20008201000 */
[----:B------:R-:W0:Y:S01]  /*0510*/  LDC R15, c[0x0][0x148] ;  /* 0x00005200ff0f7b82 */ /* 0x000e220000000800 */
[----:B------:R-:W-:Y:S02]  /*0520*/  LEA.HI R5, R5, R4, RZ, 0x3 ;  /* 0x0000000405057211 */ /* 0x000fe400078f18ff */
[----:B-----5:R-:W-:Y:S01]  /*0530*/  ISETP.NE.OR P0, PT, R0, RZ, !P0 ;  /* 0x000000ff0000720c */ /* 0x020fe20004705670 */
[----:B------:R-:W-:Y:S01]  /*0540*/  FMUL R7, R7, UR4 ;  /* 0x0000000407077c20 */ /* 0x000fe20008400000 */
[--C-:B------:R-:W-:Y:S01]  /*0550*/  SHF.R.S32.HI R0, RZ, 0x3, R5.reuse ;  /* 0x00000003ff007819 */ /* 0x100fe20000011405 */
[----:B------:R-:W-:Y:S01]  /*0560*/  ULDC UR4, c[0x0][0x154] ;  /* 0x0000550000047ab9 */ /* 0x000fe20000000800 */
[----:B------:R-:W-:-:S02]  /*0570*/  SHF.R.S32.HI R5, RZ, 0x1f, R5 ;  /* 0x0000001fff057819 */ /* 0x000fc40000011405 */
[----:B------:R-:W-:Y:S01]  /*0580*/  LOP3.LUT R3, R3, 0xfffffffc, RZ, 0xc0, !PT ;  /* 0xfffffffc03037812 */ /* 0x000fe200078ec0ff */
[----:B------:R-:W5:Y:S01]  /*0590*/  F2I.U32.TRUNC.NTZ R7, R7 ;  /* 0x0000000700077305 */ /* 0x000f62000020f000 */
[----:B------:R-:W-:Y:S02]  /*05a0*/  LEA.HI R5, R5, R0, RZ, 0x2 ;  /* 0x0000000005057211 */ /* 0x000fe400078f10ff */
[----:B------:R-:W-:Y:S01]  /*05b0*/  LOP3.LUT P6, RZ, R4, 0x7, RZ, 0xc0, !PT ;  /* 0x0000000704ff7812 */ /* 0x000fe200078cc0ff */
[----:B------:R-:W-:Y:S01]  /*05c0*/  IMAD.IADD R6, R6, 0x1, -R3 ;  /* 0x0000000106067824 */ /* 0x000fe200078e0a03 */
[----:B------:R-:W-:Y:S01]  /*05d0*/  LOP3.LUT R5, R5, 0xfffffffc, RZ, 0xc0, !PT ;  /* 0xfffffffc05057812 */ /* 0x000fe200078ec0ff */
[----:B------:R-:W-:Y:S01]  /*05e0*/  VOTEU.ALL UP0, P0 ;  /* 0x00000000003f7886 */ /* 0x000fe20000000000 */
[----:B---3--:R-:W-:Y:S01]  /*05f0*/  ISETP.EQ.U32.AND P1, PT, R9, 0x1, PT ;  /* 0x000000010900780c */ /* 0x008fe20003f22070 */
[----:B------:R-:W-:Y:S01]  /*0600*/  VOTEU.ALL UP1, P0 ;  /* 0x00000000003f7886 */ /* 0x000fe20000020000 */
[----:B------:R-:W-:Y:S01]  /*0610*/  ISETP.NE.AND P4, PT, R6, 0x3, PT ;  /* 0x000000030600780c */ /* 0x000fe20003f85270 */
[----:B------:R-:W-:Y:S01]  /*0620*/  IMAD.IADD R5, R0, 0x1, -R5 ;  /* 0x0000000100057824 */ /* 0x000fe200078e0a05 */
[----:B------:R-:W3:Y:S01]  /*0630*/  @!UP0 S2UR UR7, SR_CgaCtaId ;  /* 0x00000000000789c3 */ /* 0x000ee20000008800 */
[----:B------:R-:W-:Y:S01]  /*0640*/  @!UP0 UMOV UR6, 0x400 ;  /* 0x0000040000068882 */ /* 0x000fe20000000000 */
[----:B------:R-:W-:Y:S01]  /*0650*/  ISETP.NE.AND P2, PT, R2, RZ, PT ;  /* 0x000000ff0200720c */ /* 0x000fe20003f45270 */
[----:B------:R-:W-:-:S02]  /*0660*/  IMAD R5, R8, 0x4, R5 ;  /* 0x0000000408057824 */ /* 0x000fc400078e0205 */
[----:B-----5:R-:W-:-:S03]  /*0670*/  IMAD.MOV R7, RZ, RZ, -R7 ;  /* 0x000000ffff077224 */ /* 0x020fc600078e0a07 */
[----:B------:R-:W-:Y:S01]  /*0680*/  LEA.HI R0, R5, R5, RZ, 0x1 ;  /* 0x0000000505007211 */ /* 0x000fe200078f08ff */
[----:B--2---:R-:W-:Y:S01]  /*0690*/  IMAD R14, R14, R7, UR8 ;  /* 0x000000080e0e7e24 */ /* 0x004fe2000f8e0207 */
[----:B-1----:R-:W-:Y:S02]  /*06a0*/  I2FP.F32.U32 R7, R10 ;  /* 0x0000000a00077245 */ /* 0x002fe40000201000 */
[----:B------:R-:W-:-:S03]  /*06b0*/  LOP3.LUT R0, R0, 0xfffffffe, RZ, 0xc0, !PT ;  /* 0xfffffffe00007812 */ /* 0x000fc600078ec0ff */
[----:B------:R-:W-:Y:S01]  /*06c0*/  FMUL R8, R7, UR4 ;  /* 0x0000000407087c20 */ /* 0x000fe20008400000 */
[----:B------:R-:W-:Y:S01]  /*06d0*/  UMOV UR4, 0x20 ;  /* 0x0000002000047882 */ /* 0x000fe20000000000 */
[----:B------:R-:W-:Y:S01]  /*06e0*/  IMAD.IADD R7, R5, 0x1, -R0 ;  /* 0x0000000105077824 */ /* 0x000fe200078e0a00 */
[----:B------:R-:W-:-:S04]  /*06f0*/  @!UP0 UIADD3 UR4, -UR4, 0x100000, URZ ;  /* 0x0010000004048890 */ /* 0x000fc8000fffe13f */
[----:B------:R-:W-:Y:S02]  /*0700*/  @!UP0 USHF.L.U32 UR5, UR4, 0xb, URZ ;  /* 0x0000000b04058899 */ /* 0x000fe4000800063f */
[----:B------:R-:W-:Y:S01]  /*0710*/  @!UP0 USHF.L.U32 UR4, UR4, 0x1, URZ ;  /* 0x0000000104048899 */ /* 0x000fe2000800063f */
[----:B------:R-:W-:Y:S01]  /*0720*/  IMAD.SHL.U32 R0, R5, 0x4, RZ ;  /* 0x0000000405007824 */ /* 0x000fe200078e00ff */
[----:B------:R-:W1:Y:S01]  /*0730*/  F2I.U32.TRUNC.NTZ R8, R8 ;  /* 0x0000000800087305 */ /* 0x000e62000020f000 */
[----:B------:R-:W-:Y:S01]  /*0740*/  ISETP.NE.AND P3, PT, R7, R14, PT ;  /* 0x0000000e0700720c */ /* 0x000fe20003f65270 */
[----:B---3--:R-:W-:Y:S02]  /*0750*/  @!UP0 ULEA UR6, UR7, UR6, 0x18 ;  /* 0x0000000607068291 */ /* 0x008fe4000f8ec03f */
[----:B------:R-:W-:Y:S01]  /*0760*/  LOP3.LUT R9, R5, 0xc, R0, 0x78, !PT ;  /* 0x0000000c05097812 */ /* 0x000fe200078e7800 */
[----:B------:R-:W-:Y:S01]  /*0770*/  VOTEU.ALL UP0, P0 ;  /* 0x00000000003f7886 */ /* 0x000fe20000000000 */
[----:B------:R-:W-:-:S02]  /*0780*/  ISETP.EQ.OR P0, PT, R6, RZ, !P4 ;  /* 0x000000ff0600720c */ /* 0x000fc40006702670 */
[----:B------:R-:W-:Y:S02]  /*0790*/  LOP3.LUT R5, R127, 0x7f, RZ, 0xc0, !PT ;  /* 0x0000007f7f057812 */ /* 0x000fe400078ec0ff */
[----:B------:R-:W-:-:S04]  /*07a0*/  ISETP.EQ.AND P0, PT, R2, RZ, P0 ;  /* 0x000000ff0200720c */ /* 0x000fc80000702270 */
[----:B------:R-:W-:Y:S01]  /*07b0*/  @P3 LEA.HI R0, R9, R9, RZ, 0x1 ;  /* 0x0000000909003211 */ /* 0x000fe200078f08ff */
[----:B-1----:R-:W-:Y:S01]  /*07c0*/  IMAD.MOV R22, RZ, RZ, -R8 ;  /* 0x000000ffff167224 */ /* 0x002fe200078e0a08 */
[----:B------:R-:W-:Y:S01]  /*07d0*/  SEL R4, RZ, 0x1, !P0 ;  /* 0x00000001ff047807 */ /* 0x000fe20004000000 */
[----:B------:R-:W1:Y:S02]  /*07e0*/  FENCE.VIEW.ASYNC.S ;  /* 0x00000000000073c6 */ /* 0x000e640000000000 */
[----:B-1----:R1:W2:Y:S01]  /*07f0*/  @!UP0 SYNCS.EXCH.64 URZ, [UR6+0x90], UR4 ;  /* 0x00009004063f85b2 */ /* 0x0022a20008000100 */
[----:B------:R-:W-:Y:S01]  /*0800*/  @P3 SHF.R.S32.HI R0, RZ, 0x1, R0 ;  /* 0x00000001ff003819 */ /* 0x000fe20000011400 */
[----:B0-----:R-:W-:Y:S01]  /*0810*/  IMAD R3, R15, R22, R10 ;  /* 0x000000160f037224 */ /* 0x001fe200078e020a */
[----:B------:R-:W-:Y:S01]  /*0820*/  ISETP.LT.U32.AND P0, PT, R9, 0x2, !P6 ;  /* 0x000000020900780c */ /* 0x000fe20007701070 */
[----:B------:R-:W-:Y:S01]  /*0830*/  IMAD.MOV.U32 R8, RZ, RZ, 0x1 ;  /* 0x00000001ff087424 */ /* 0x000fe200078e00ff */
[----:B------:R-:W-:-:S02]  /*0840*/  SEL R4, R4, 0x2, P5 ;  /* 0x0000000204047807 */ /* 0x000fc40002800000 */
[----:B------:R-:W-:Y:S02]  /*0850*/  @P3 ISETP.NE.AND P4, PT, R0, R3, PT ;  /* 0x000000030000320c */ /* 0x000fe40003f85270 */
[----:B------:R-:W-:Y:S02]  /*0860*/  SEL R7, RZ, 0x1, !P0 ;  /* 0x00000001ff077807 */ /* 0x000fe40004000000 */
[----:B------:R-:W-:Y:S01]  /*0870*/  @P3 SEL R8, RZ, 0x1, P4 ;  /* 0x00000001ff083807 */ /* 0x000fe20002000000 */
[----:B------:R1:W0:Y:S01]  /*0880*/  @!UP1 SYNCS.EXCH.64 URZ, [UR6+0x98], UR4 ;  /* 0x00009804063f95b2 */ /* 0x0002220008000100 */
[----:B------:R-:W-:Y:S01]  /*0890*/  NOP ;  /* 0x0000000000007918 */ /* 0x000fe20000000000 */
[----:B------:R-:W-:Y:S06]  /*08a0*/  @!P1 BRA `(.L_x_4) ;  /* 0x0000000000089947 */ /* 0x000fec0003800000 */
[----:B0-2-4-:R-:W-:Y:S01]  /*08b0*/  UCGABAR_ARV ;  /* 0x00000000000079c7 */ /* 0x015fe20008000000 */
[----:B------:R-:W-:Y:S05]  /*08c0*/  BRA `(.L_x_5) ;  /* 0x0000000000047947 */ /* 0x000fea0003800000 */
.L_x_4:
[----:B0-2-4-:R-:W-:Y:S01]  /*08d0*/  NOP ;  /* 0x0000000000007918 */ /* 0x015fe20000000000 */
.L_x_5:
[----:B------:R-:W0:Y:S01]  /*08e0*/  LDC R0, c[0x0][0x75c] ;  /* 0x0001d700ff007b82 */ /* 0x000e220000000800 */
[----:B------:R-:W-:Y:S01]  /*08f0*/  IMAD.U32 R2, RZ, RZ, UR8 ;  /* 0x00000008ff027e24 */ /* 0x000fe2000f8e00ff */
[----:B------:R-:W-:Y:S01]  /*0900*/  LOP3.LUT R140, R140, 0xfffff7ff, RZ, 0xc0, !PT ;  /* 0xfffff7ff8c8c7812 */ /* 0x000fe200078ec0ff */
[----:B------:R-:W-:Y:S01]  /*0910*/  IMAD.MOV.U32 R3, RZ, RZ, RZ ;  /* 0x000000ffff037224 */ /* 0x000fe200078e00ff */
[----:B0-----:R-:W-:-:S13]  /*0920*/  ISETP.NE.AND P3, PT, R0, 0x1, PT ;  /* 0x000000010000780c */ /* 0x001fda0003f65270 */
[----:B------:R-:W0:Y:S01]  /*0930*/  @P3 LDC R19, c[0x0][0x10] ;  /* 0x00000400ff133b82 */ /* 0x000e220000000800 */
[----:B------:R-:W-:Y:S01]  /*0940*/  @P3 IMAD.MOV.U32 R11, RZ, RZ, RZ ;  /* 0x000000ffff0b3224 */ /* 0x000fe200078e00ff */
[----:B------:R-:W-:Y:S01]  /*0950*/  @P3 LOP3.LUT R140, R140, 0x800, RZ, 0xfc, !PT ;  /* 0x000008008c8c3812 */ /* 0x000fe200078efcff */
[----:B------:R-:W-:-:S05]  /*0960*/  @P3 IMAD.MOV.U32 R21, RZ, RZ, RZ ;  /* 0x000000ffff153224 */ /* 0x000fca00078e00ff */
[----:B------:R-:W2:Y:S01]  /*0970*/  @!P3 LDC R17, c[0x0][0xc] ;  /* 0x00000300ff11bb82 */ /* 0x000ea20000000800 */
[----:B-1----:R-:W-:Y:S01]  /*0980*/  ULDC UR4, c[0x0][0xc] ;  /* 0x0000030000047ab9 */ /* 0x002fe20000000800 */
[----:B------:R-:W-:Y:S01]  /*0990*/  ULDC UR5, c[0x0][0x10] ;  /* 0x0000040000057ab9 */ /* 0x000fe20000000800 */
[----:B------:R-:W-:Y:S01]  /*09a0*/  ULDC UR6, c[0x0][0x14] ;  /* 0x0000050000067ab9 */ /* 0x000fe20000000800 */
[----:B------:R-:W-:-:S04]  /*09b0*/  UIMAD.WIDE.U32 UR4, UR4, UR5, URZ ;  /* 0x00000005040472a5 */ /* 0x000fc8000f8e003f */
[----:B------:R-:W-:Y:S02]  /*09c0*/  UIMAD.WIDE.U32 UR30, UR4, UR6, URZ ;  /* 0x00000006041e72a5 */ /* 0x000fe4000f8e003f */
[----:B------:R-:W-:-:S04]  /*09d0*/  UIMAD UR4, UR5, UR6, URZ ;  /* 0x00000006050472a4 */ /* 0x000fc8000f8e023f */
[----:B------:R-:W-:Y:S01]  /*09e0*/  UIADD3 UR4, UR31, UR4, URZ ;  /* 0x000000041f047290 */ /* 0x000fe2000fffe03f */
[----:B0-----:R-:W-:-:S04]  /*09f0*/  @P3 IMAD.WIDE.U32 R18, R19, UR8, R10 ;  /* 0x0000000813123c25 */ /* 0x001fc8000f8e000a */
[----:B--2---:R-:W-:-:S04]  /*0a00*/  @!P3 IMAD.WIDE.U32 R16, R10, R17, R2 ;  /* 0x000000110a10b225 */ /* 0x004fc800078e0002 */
[----:B------:R-:W-:Y:S02]  /*0a10*/  @P3 IMAD.MOV.U32 R2, RZ, RZ, R18 ;  /* 0x000000ffff023224 */ /* 0x000fe400078e0012 */
[----:B------:R-:W-:Y:S02]  /*0a20*/  @P3 IMAD.IADD R3, R19, 0x1, R21 ;  /* 0x0000000113033824 */ /* 0x000fe400078e0215 */
[----:B------:R-:W-:Y:S02]  /*0a30*/  @!P3 IMAD.MOV.U32 R2, RZ, RZ, R16 ;  /* 0x000000ffff02b224 */ /* 0x000fe400078e0010 */
[----:B------:R-:W-:Y:S01]  /*0a40*/  @!P3 IMAD.MOV.U32 R3, RZ, RZ, R17 ;  /* 0x000000ffff03b224 */ /* 0x000fe200078e0011 */
[----:B------:R-:W-:Y:S06]  /*0a50*/  @!P1 BRA `(.L_x_6) ;  /* 0x00000000000c9947 */ /* 0x000fec0003800000 */
[----:B------:R-:W-:Y:S01]  /*0a60*/  UCGABAR_WAIT ;  /* 0x0000000000007dc7 */ /* 0x000fe20008000000 */
[----:B------:R-:W-:Y:S01]  /*0a70*/  CCTL.IVALL ;  /* 0x00000000ff00798f */ /* 0x000fe20002000000 */
[----:B------:R-:W-:Y:S05]  /*0a80*/  BRA `(.L_x_7) ;  /* 0x0000000000047947 */ /* 0x000fea0003800000 */
.L_x_6:
[----:B------:R-:W-:Y:S06]  /*0a90*/  BAR.SYNC.DEFER_BLOCKING 0x0 ;  /* 0x0000000000007b1d */ /* 0x000fec0000010000 */
.L_x_7:
[----:B------:R-:W-:Y:S05]  /*0aa0*/  @!P2 BRA `(.L_x_8) ;  /* 0x0000006000eca947 */ /* 0x000fea0003800000 */
[----:B------:R-:W-:-:S13]  /*0ab0*/  ISETP.GT.U32.AND P0, PT, R12, 0x1, PT ;  /* 0x000000010c00780c */ /* 0x000fda0003f04070 */
[----:B------:R-:W-:Y:S05]  /*0ac0*/  @P0 EXIT ;  /* 0x000000000000094d */ /* 0x000fea0003800000 */
[----:B------:R-:W-:Y:S01]  /*0ad0*/  ULDC.64 UR6, c[0x0][0x750] ;  /* 0x0001d40000067ab9 */ /* 0x000fe20000000a00 */
[----:B------:R-:W-:Y:S01]  /*0ae0*/  PRMT R16, RZ, 0x7610, R16 ;  /* 0x00007610ff107816 */ /* 0x000fe20000000010 */
[----:B------:R-:W-:Y:S01]  /*0af0*/  IMAD.MOV.U32 R119, RZ, RZ, -0x1 ;  /* 0xffffffffff777424 */ /* 0x000fe200078e00ff */
[----:B------:R-:W-:Y:S01]  /*0b00*/  ISETP.GE.U32.AND P0, PT, R2, UR6, PT ;  /* 0x0000000602007c0c */ /* 0x000fe2000bf06070 */
[----:B------:R-:W-:Y:S02]  /*0b10*/  IMAD.MOV.U32 R12, RZ, RZ, -0x1 ;  /* 0xffffffffff0c7424 */ /* 0x000fe400078e00ff */
[----:B------:R-:W-:Y:S01]  /*0b20*/  IMAD.MOV.U32 R6, RZ, RZ, -0x1 ;  /* 0xffffffffff067424 */ /* 0x000fe200078e00ff */
[----:B------:R-:W-:-:S13]  /*0b30*/  ISETP.GE.U32.AND.EX P0, PT, R3, UR7, PT, P0 ;  /* 0x0000000703007c0c */ /* 0x000fda000bf06100 */
[----:B------:R-:W-:Y:S05]  /*0b40*/  @P0 BRA `(.L_x_9) ;  /* 0x0000000400280947 */ /* 0x000fea0003800000 */
[----:B------:R-:W0:Y:S01]  /*0b50*/  LDC.64 R24, c[0x0][0x728] ;  /* 0x0001ca00ff187b82 */ /* 0x000e220000000a00 */
[----:B------:R-:W-:Y:S02]  /*0b60*/  IMAD.MOV.U32 R16, RZ, RZ, R2 ;  /* 0x000000ffff107224 */ /* 0x000fe400078e0002 */
[----:B------:R-:W-:-:S05]  /*0b70*/  IMAD.MOV.U32 R17, RZ, RZ, R3 ;  /* 0x000000ffff117224 */ /* 0x000fca00078e0003 */
[----:B------:R-:W1:Y:S08]  /*0b80*/  LDC R6, c[0x0][0x730] ;  /* 0x0001cc00ff067b82 */ /* 0x000e700000000800 */
[----:B------:R-:W2:Y:S01]  /*0b90*/  LDC.64 R26, c[0x0][0x720] ;  /* 0x0001c800ff1a7b82 */ /* 0x000ea20000000a00 */
[----:B0-----:R-:W-:-:S04]  /*0ba0*/  ISETP.NE.U32.AND P0, PT, R24, RZ, PT ;  /* 0x000000ff1800720c */ /* 0x001fc80003f05070 */
[----:B------:R-:W-:-:S13]  /*0bb0*/  ISETP.NE.AND.EX P0, PT, R25, RZ, PT, P0 ;  /* 0x000000ff1900720c */ /* 0x000fda0003f05300 */
[----:B-12---:R-:W-:Y:S05]  /*0bc0*/  @!P0 BRA `(.L_x_10) ;  /* 0x0000000000288947 */ /* 0x006fea0003800000 */
[----:B------:R-:W0:Y:S02]  /*0bd0*/  LDC R21, c[0x0][0x734] ;  /* 0x0001cd00ff157b82 */ /* 0x000e240000000800 */
[----:B0-----:R-:W-:-:S05]  /*0be0*/  IADD3 R21, P0, R2, R21, RZ ;  /* 0x0000001502157210 */ /* 0x001fca0007f1e0ff */
[----:B------:R-:W-:-:S04]  /*0bf0*/  IMAD.X R23, RZ, RZ, R3, P0 ;  /* 0x000000ffff177224 */ /* 0x000fc800000e0603 */
[----:B------:R-:W-:-:S04]  /*0c00*/  IMAD.WIDE.U32 R16, R23, R24, RZ ;  /* 0x0000001817107225 */ /* 0x000fc800078e00ff */
[----:B------:R-:W-:-:S04]  /*0c10*/  IMAD.WIDE.U32 R18, P0, R21, R25, R16 ;  /* 0x0000001915127225 */ /* 0x000fc80007800010 */
[----:B------:R-:W-:-:S04]  /*0c20*/  IMAD.WIDE.U32 R16, R21, R24, RZ ;  /* 0x0000001815107225 */ /* 0x000fc800078e00ff */
[----:B------:R-:W-:Y:S01]  /*0c30*/  IMAD.X R21, RZ, RZ, RZ, P0 ;  /* 0x000000ffff157224 */ /* 0x000fe200000e06ff */
[----:B------:R-:W-:Y:S01]  /*0c40*/  IADD3 RZ, P0, R17, R18, RZ ;  /* 0x0000001211ff7210 */ /* 0x000fe20007f1e0ff */
[----:B------:R-:W-:-:S04]  /*0c50*/  IMAD.MOV.U32 R20, RZ, RZ, R19 ;  /* 0x000000ffff147224 */ /* 0x000fc800078e0013 */
[----:B------:R-:W-:-:S08]  /*0c60*/  IMAD.WIDE.U32.X R16, R23, R25, R20, P0 ;  /* 0x0000001917107225 */ /* 0x000fd000000e0414 */
.L_x_10:
[----:B------:R-:W0:Y:S01]  /*0c70*/  LDC.64 R24, c[0x0][0x740] ;  /* 0x0001d000ff187b82 */ /* 0x000e220000000a00 */
[--C-:B------:R-:W-:Y:S01]  /*0c80*/  SHF.R.U64 R30, R16, R6, R17.reuse ;  /* 0x00000006101e7219 */ /* 0x100fe20000001211 */
[----:B------:R-:W-:Y:S01]  /*0c90*/  IMAD R33, R15, R22, R10 ;  /* 0x000000160f217224 */ /* 0x000fe200078e020a */
[----:B------:R-:W-:Y:S02]  /*0ca0*/  SHF.R.U32.HI R6, RZ, R6, R17 ;  /* 0x00000006ff067219 */ /* 0x000fe40000011611 */
[----:B------:R-:W-:-:S03]  /*0cb0*/  IADD3 R11, P0, RZ, -R30, RZ ;  /* 0x8000001eff0b7210 */ /* 0x000fc60007f1e0ff */
[----:B------:R-:W1:Y:S02]  /*0cc0*/  LDC R12, c[0x0][0x718] ;  /* 0x0001c600ff0c7b82 */ /* 0x000e640000000800 */
[----:B------:R-:W-:-:S04]  /*0cd0*/  IMAD.X R17, RZ, RZ, ~R6, P0 ;  /* 0x000000ffff117224 */ /* 0x000fc800000e0e06 */
[-C--:B------:R-:W-:Y:S02]  /*0ce0*/  IMAD R6, R17, R26.reuse, RZ ;  /* 0x0000001a11067224 */ /* 0x080fe400078e02ff */
[----:B------:R-:W2:Y:S01]  /*0cf0*/  LDC R19, c[0x0][0x708] ;  /* 0x0001c200ff137b82 */ /* 0x000ea20000000800 */
[----:B------:R-:W-:-:S04]  /*0d00*/  IMAD.WIDE.U32 R16, R11, R26, R2 ;  /* 0x0000001a0b107225 */ /* 0x000fc800078e0002 */
[----:B------:R-:W-:Y:S02]  /*0d10*/  IMAD R11, R11, R27, R6 ;  /* 0x0000001b0b0b7224 */ /* 0x000fe400078e0206 */
[----:B------:R-:W-:Y:S01]  /*0d20*/  IMAD.MOV.U32 R27, RZ, RZ, 0x1 ;  /* 0x00000001ff1b7424 */ /* 0x000fe200078e00ff */
[----:B------:R-:W3:Y:S01]  /*0d30*/  LDC R20, c[0x0][0x758] ;  /* 0x0001d600ff147b82 */ /* 0x000ee20000000800 */
[----:B0-----:R-:W-:Y:S01]  /*0d40*/  ISETP.NE.U32.AND P0, PT, R24, RZ, PT ;  /* 0x000000ff1800720c */ /* 0x001fe20003f05070 */
[----:B------:R-:W-:Y:S02]  /*0d50*/  IMAD.IADD R11, R17, 0x1, R11 ;  /* 0x00000001110b7824 */ /* 0x000fe400078e020b */
[----:B------:R-:W-:Y:S01]  /*0d60*/  IMAD.MOV.U32 R17, RZ, RZ, -0x1 ;  /* 0xffffffffff117424 */ /* 0x000fe200078e00ff */
[----:B------:R-:W-:-:S03]  /*0d70*/  ISETP.NE.AND.EX P0, PT, R25, RZ, PT, P0 ;  /* 0x000000ff1900720c */ /* 0x000fc60003f05300 */
[----:B------:R-:W0:Y:S01]  /*0d80*/  LDC R119, c[0x0][0x700] ;  /* 0x0001c000ff777b82 */ /* 0x000e220000000800 */
[-CC-:B-1----:R-:W-:Y:S02]  /*0d90*/  SHF.R.U64 R23, R16, R12.reuse, R11.reuse ;  /* 0x0000000c10177219 */ /* 0x182fe4000000120b */
[----:B------:R-:W-:-:S05]  /*0da0*/  SHF.R.U32.HI R6, RZ, R12, R11 ;  /* 0x0000000cff067219 */ /* 0x000fca000001160b */
[----:B------:R-:W1:Y:S01]  /*0db0*/  LDC R26, c[0x0][0x748] ;  /* 0x0001d200ff1a7b82 */ /* 0x000e620000000800 */
[-CC-:B--2---:R-:W-:Y:S02]  /*0dc0*/  SHF.R.U64 R31, R23, R19.reuse, R6.reuse ;  /* 0x00000013171f7219 */ /* 0x184fe40000001206 */
[----:B------:R-:W-:-:S05]  /*0dd0*/  SHF.R.U32.HI R11, RZ, R19, R6 ;  /* 0x00000013ff0b7219 */ /* 0x000fca0000011606 */
[----:B------:R-:W2:Y:S01]  /*0de0*/  LDC R28, c[0x0][0x738] ;  /* 0x0001ce00ff1c7b82 */ /* 0x000ea20000000800 */
[-CC-:B---3--:R-:W-:Y:S02]  /*0df0*/  SHF.R.U64 R22, R31, R20.reuse, R11.reuse ;  /* 0x000000141f167219 */ /* 0x188fe4000000120b */
[-C--:B------:R-:W-:Y:S02]  /*0e00*/  SHF.L.U32 R6, R17, R20.reuse, RZ ;  /* 0x0000001411067219 */ /* 0x080fe400000006ff */
[----:B------:R-:W-:Y:S01]  /*0e10*/  SHF.R.U32.HI R11, RZ, R20, R11 ;  /* 0x00000014ff0b7219 */ /* 0x000fe2000001160b */
[----:B------:R-:W-:Y:S01]  /*0e20*/  IMAD.MOV.U32 R10, RZ, RZ, R22 ;  /* 0x000000ffff0a7224 */ /* 0x000fe200078e0016 */
[----:B------:R-:W-:Y:S01]  /*0e30*/  LOP3.LUT R12, RZ, R6, RZ, 0x33, !PT ;  /* 0x00000006ff0c7212 */ /* 0x000fe200078e33ff */
[----:B------:R-:W3:Y:S01]  /*0e40*/  LDC R29, c[0x0][0x710] ;  /* 0x0001c400ff1d7b82 */ /* 0x000ee20000000800 */
[----:B------:R-:W-:Y:S05]  /*0e50*/  @!P0 BRA `(.L_x_11) ;  /* 0x0000000000288947 */ /* 0x000fea0003800000 */
[----:B------:R-:W4:Y:S02]  /*0e60*/  LDC R15, c[0x0][0x74c] ;  /* 0x0001d300ff0f7b82 */ /* 0x000f240000000800 */
[----:B----4-:R-:W-:-:S05]  /*0e70*/  IADD3 R15, P0, R22, R15, RZ ;  /* 0x0000000f160f7210 */ /* 0x010fca0007f1e0ff */
        /* <DEDUP_REMOVED lines=8> */
.L_x_11:
[----:B-1----:R-:W-:Y:S01]  /*0f00*/  SHF.R.U64 R10, R10, R26, R11 ;  /* 0x0000001a0a0a7219 */ /* 0x002fe2000000120b */
[----:B------:R-:W-:Y:S01]  /*0f10*/  IMAD.MOV.U32 R16, RZ, RZ, 0x1 ;  /* 0x00000001ff107424 */ /* 0x000fe200078e00ff */
[----:B------:R-:W-:Y:S01]  /*0f20*/  LOP3.LUT R11, R31, R12, RZ, 0xc0, !PT ;  /* 0x0000000c1f0b7212 */ /* 0x000fe200078ec0ff */
[----:B0-----:R-:W-:Y:S01]  /*0f30*/  VIADD R12, R119, 0xffffffff ;  /* 0xffffffff770c7836 */ /* 0x001fe20000000000 */
[----:B------:R-:W-:Y:S01]  /*0f40*/  SHF.L.U32 R6, R27, R20, RZ ;  /* 0x000000141b067219 */ /* 0x000fe200000006ff */
[----:B------:R-:W-:Y:S01]  /*0f50*/  IMAD.MOV R15, RZ, RZ, -R10 ;  /* 0x000000ffff0f7224 */ /* 0x000fe200078e0a0a */
[----:B------:R-:W-:Y:S02]  /*0f60*/  SEL R14, R14, R33, !P3 ;  /* 0x000000210e0e7207 */ /* 0x000fe40005800000 */
[----:B------:R-:W-:Y:S01]  /*0f70*/  LOP3.LUT R12, R23, R12, RZ, 0xc0, !PT ;  /* 0x0000000c170c7212 */ /* 0x000fe200078ec0ff */
[----:B------:R-:W-:Y:S02]  /*0f80*/  IMAD R11, R6, R10, R11 ;  /* 0x0000000a060b7224 */ /* 0x000fe400078e020b */
[----:B--2---:R-:W-:-:S02]  /*0f90*/  IMAD R6, R15, R28, R22 ;  /* 0x0000001c0f067224 */ /* 0x004fc400078e0216 */
[----:B---3--:R-:W-:Y:S02]  /*0fa0*/  IMAD R14, R11, R29, R14 ;  /* 0x0000001d0b0e7224 */ /* 0x008fe400078e020e */
[----:B------:R-:W-:Y:S02]  /*0fb0*/  IMAD R119, R6, R119, R12 ;  /* 0x0000007706777224 */ /* 0x000fe400078e020c */
[----:B------:R-:W-:-:S03]  /*0fc0*/  IMAD.MOV.U32 R6, RZ, RZ, R30 ;  /* 0x000000ffff067224 */ /* 0x000fc600078e001e */
[----:B------:R-:W-:Y:S02]  /*0fd0*/  SEL R12, R119, R14, !P3 ;  /* 0x0000000e770c7207 */ /* 0x000fe40005800000 */
[----:B------:R-:W-:-:S07]  /*0fe0*/  SEL R119, R14, R119, !P3 ;  /* 0x000000770e777207 */ /* 0x000fce0005800000 */
.L_x_9:
[----:B------:R-:W-:-:S08]  /*0ff0*/  NOP ;  /* 0x0000000000007918 */ /* 0x000fd00000000000 */
[----:B------:R-:W0:Y:S02]  /*1000*/  USETMAXREG.TRY_ALLOC.CTAPOOL UP0, 0xe8 ;  /* 0x000000e8000079c8 */ /* 0x000e240008000600 */
[----:B0-----:R-:W-:-:S13]  /*1010*/  PLOP3.LUT P0, PT, PT, PT, UP0, 0x80, 0x0 ;  /* 0x000000000000781c */ /* 0x001fda0003f0f008 */
[----:B------:R-:W-:Y:S05]  /*1020*/  @!P0 BRA `(.L_x_9) ;  /* 0xfffffffc00f08947 */ /* 0x000fea000383ffff */
[----:B------:R-:W-:Y:S01]  /*1030*/  ULDC.64 UR6, c[0x0][0x698] ;  /* 0x0001a60000067ab9 */ /* 0x000fe20000000a00 */
[----:B------:R-:W-:Y:S01]  /*1040*/  ULDC.64 UR14, c[0x0][0x208] ;  /* 0x00008200000e7ab9 */ /* 0x000fe20000000a00 */
[----:B------:R-:W-:-:S04]  /*1050*/  ISETP.NE.U32.AND P0, PT, RZ, UR6, PT ;  /* 0x00000006ff007c0c */ /* 0x000fc8000bf05070 */
[----:B------:R-:W-:-:S13]  /*1060*/  ISETP.NE.AND.EX P0, PT, RZ, UR7, PT, P0 ;  /* 0x00000007ff007c0c */ /* 0x000fda000bf05300 */
[----:B------:R-:W-:Y:S05]  /*1070*/  @!P0 BRA `(.L_x_12) ;  /* 0x00000000001c8947 */ /* 0x000fea0003800000 */
[----:B------:R-:W0:Y:S02]  /*1080*/  LDC.64 R10, c[0x0][0x698] ;  /* 0x0001a600ff0a7b82 */ /* 0x000e240000000a00 */
[----:B0-----:R-:W2:Y:S02]  /*1090*/  LDG.E.64 R10, desc[UR14][R10.64] ;  /* 0x0000000e0a0a7981 */ /* 0x001ea4000c1e1b00 */
[----:B--2---:R-:W-:-:S04]  /*10a0*/  ISETP.NE.U32.AND P0, PT, R10, RZ, PT ;  /* 0x000000ff0a00720c */ /* 0x004fc80003f05070 */
[----:B------:R-:W-:-:S13]  /*10b0*/  ISETP.NE.AND.EX P0, PT, R11, RZ, PT, P0 ;  /* 0x000000ff0b00720c */ /* 0x000fda0003f05300 */
[----:B------:R-:W-:Y:S05]  /*10c0*/  @!P0 BRA `(.L_x_12) ;  /* 0x0000000000088947 */ /* 0x000fea0003800000 */
[----:B------:R0:W5:Y:S01]  /*10d0*/  LD.E R133, desc[UR14][R10.64] ;  /* 0x0000000e0a857980 */ /* 0x000162000c101900 */
[----:B------:R-:W-:Y:S05]  /*10e0*/  BRA `(.L_x_13) ;  /* 0x0000000000207947 */ /* 0x000fea0003800000 */
.L_x_12:
[----:B------:R-:W-:Y:S02]  /*10f0*/  ULDC.64 UR6, c[0x0][0x688] ;  /* 0x0001a20000067ab9 */ /* 0x000fe40000000a00 */
[----:B------:R-:W-:-:S04]  /*1100*/  ISETP.NE.U32.AND P0, PT, RZ, UR6, PT ;  /* 0x00000006ff007c0c */ /* 0x000fc8000bf05070 */
[----:B------:R-:W-:-:S13]  /*1110*/  ISETP.NE.AND.EX P0, PT, RZ, UR7, PT, P0 ;  /* 0x00000007ff007c0c */ /* 0x000fda000bf05300 */
[----:B------:R-:W-:Y:S05]  /*1120*/  @!P0 BRA `(.L_x_14) ;  /* 0x00000000000c8947 */ /* 0x000fea0003800000 */
[----:B------:R-:W0:Y:S02]  /*1130*/  LDC.64 R10, c[0x0][0x688] ;  /* 0x0001a200ff0a7b82 */ /* 0x000e240000000a00 */
[----:B0-----:R1:W5:Y:S01]  /*1140*/  LDG.E R133, desc[UR14][R10.64] ;  /* 0x0000000e0a857981 */ /* 0x001362000c1e1900 */
[----:B------:R-:W-:Y:S05]  /*1150*/  BRA `(.L_x_13) ;  /* 0x0000000000047947 */ /* 0x000fea0003800000 */
.L_x_14:
[----:B------:R-:W2:Y:S02]  /*1160*/  LDC R133, c[0x0][0x680] ;  /* 0x0001a000ff857b82 */ /* 0x000ea40000000800 */
.L_x_13:
[----:B------:R-:W-:Y:S02]  /*1170*/  ULDC.64 UR6, c[0x0][0x6a0] ;  /* 0x0001a80000067ab9 */ /* 0x000fe40000000a00 */
[----:B------:R-:W-:-:S04]  /*1180*/  ISETP.NE.U32.AND P0, PT, RZ, UR6, PT ;  /* 0x00000006ff007c0c */ /* 0x000fc8000bf05070 */
[----:B------:R-:W-:-:S13]  /*1190*/  ISETP.NE.AND.EX P0, PT, RZ, UR7, PT, P0 ;  /* 0x00000007ff007c0c */ /* 0x000fda000bf05300 */
[----:B------:R-:W-:Y:S05]  /*11a0*/  @!P0 BRA `(.L_x_15) ;  /* 0x00000000001c8947 */ /* 0x000fea0003800000 */
[----:B01----:R-:W0:Y:S02]  /*11b0*/  LDC.64 R10, c[0x0][0x6a0] ;  /* 0x0001a800ff0a7b82 */ /* 0x003e240000000a00 */
[----:B0-----:R-:W3:Y:S02]  /*11c0*/  LDG.E.64 R10, desc[UR14][R10.64] ;  /* 0x0000000e0a0a7981 */ /* 0x001ee4000c1e1b00 */
[----:B---3--:R-:W-:-:S04]  /*11d0*/  ISETP.NE.U32.AND P0, PT, R10, RZ, PT ;  /* 0x000000ff0a00720c */ /* 0x008fc80003f05070 */
[----:B------:R-:W-:-:S13]  /*11e0*/  ISETP.NE.AND.EX P0, PT, R11, RZ, PT, P0 ;  /* 0x000000ff0b00720c */ /* 0x000fda0003f05300 */
[----:B------:R-:W-:Y:S05]  /*11f0*/  @!P0 BRA `(.L_x_15) ;  /* 0x0000000000088947 */ /* 0x000fea0003800000 */
[----:B------:R0:W5:Y:S01]  /*1200*/  LD.E R132, desc[UR14][R10.64] ;  /* 0x0000000e0a847980 */ /* 0x000162000c101900 */
[----:B------:R-:W-:Y:S05]  /*1210*/  BRA `(.L_x_16) ;  /* 0x0000000000207947 */ /* 0x000fea0003800000 */
.L_x_15:
[----:B------:R-:W-:Y:S02]  /*1220*/  ULDC.64 UR6, c[0x0][0x690] ;  /* 0x0001a40000067ab9 */ /* 0x000fe40000000a00 */
[----:B------:R-:W-:-:S04]  /*1230*/  ISETP.NE.U32.AND P0, PT, RZ, UR6, PT ;  /* 0x00000006ff007c0c */ /* 0x000fc8000bf05070 */
[----:B------:R-:W-:-:S13]  /*1240*/  ISETP.NE.AND.EX P0, PT, RZ, UR7, PT, P0 ;  /* 0x00000007ff007c0c */ /* 0x000fda000bf05300 */
[----:B------:R-:W-:Y:S05]  /*1250*/  @!P0 BRA `(.L_x_17) ;  /* 0x00000000000c8947 */ /* 0x000fea0003800000 */
[----:B01----:R-:W0:Y:S02]  /*1260*/  LDC.64 R10, c[0x0][0x690] ;  /* 0x0001a400ff0a7b82 */ /* 0x003e240000000a00 */
[----:B0-----:R1:W5:Y:S01]  /*1270*/  LDG.E R132, desc[UR14][R10.64] ;  /* 0x0000000e0a847981 */ /* 0x001362000c1e1900 */
[----:B------:R-:W-:Y:S05]  /*1280*/  BRA `(.L_x_16) ;  /* 0x0000000000047947 */ /* 0x000fea0003800000 */
.L_x_17:
[----:B------:R-:W3:Y:S02]  /*1290*/  LDC R132, c[0x0][0x684] ;  /* 0x0001a100ff847b82 */ /* 0x000ee40000000800 */
.L_x_16:
[----:B------:R-:W-:-:S13]  /*12a0*/  LOP3.LUT P0, RZ, R16, 0xff, RZ, 0xc0, !PT ;  /* 0x000000ff10ff7812 */ /* 0x000fda000780c0ff */
[----:B------:R-:W-:Y:S05]  /*12b0*/  @!P0 EXIT ;  /* 0x000000000000894d */ /* 0x000fea0003800000 */
[----:B------:R-:W4:Y:S01]  /*12c0*/  LDC.64 R18, c[0x0][0x288] ;  /* 0x0000a200ff127b82 */ /* 0x000f220000000a00 */
[----:B------:R-:W-:Y:S01]  /*12d0*/  SHF.R.U32.HI R15, RZ, 0x5, R5 ;  /* 0x00000005ff0f7819 */ /* 0x000fe20000011605 */
[C---:B01----:R-:W-:Y:S01]  /*12e0*/  IMAD.SHL.U32 R11, R127.reuse, 0x20, RZ ;  /* 0x000000207f0b7824 */ /* 0x043fe200078e00ff */
[----:B------:R-:W-:Y:S01]  /*12f0*/  SHF.R.U32.HI R10, RZ, 0x2, R127 ;  /* 0x00000002ff0a7819 */ /* 0x000fe2000001167f */
[----:B------:R-:W-:Y:S01]  /*1300*/  IMAD.SHL.U32 R5, R127, 0x200, RZ ;  /* 0x000002007f057824 */ /* 0x000fe200078e00ff */
[----:B------:R-:W-:Y:S01]  /*1310*/  ULDC.64 UR6, c[0x0][0x6c8] ;  /* 0x0001b20000067ab9 */ /* 0x000fe20000000a00 */
[----:B------:R-:W-:Y:S01]  /*1320*/  IMAD.SHL.U32 R131, R15, 0x10, RZ ;  /* 0x000000100f837824 */ /* 0x000fe200078e00ff */
[----:B------:R-:W-:Y:S01]  /*1330*/  LOP3.LUT R10, R10, 0x7, RZ, 0xc0, !PT ;  /* 0x000000070a0a7812 */ /* 0x000fe200078ec0ff */
[----:B------:R-:W0:Y:S01]  /*1340*/  LDC R129, c[0x0][0x758] ;  /* 0x0001d600ff817b82 */ /* 0x000e220000000800 */
[----:B------:R-:W-:Y:S01]  /*1350*/  LOP3.LUT R14, R11, 0x1c00, RZ, 0xc0, !PT ;  /* 0x00001c000b0e7812 */ /* 0x000fe200078ec0ff */
[----:B------:R-:W-:Y:S01]  /*1360*/  IMAD.SHL.U32 R16, R13, 0x40, RZ ;  /* 0x000000400d107824 */ /* 0x000fe200078e00ff */
[--C-:B------:R-:W-:Y:S01]  /*1370*/  LOP3.LUT R131, R131, 0xfffffff0, R10.reuse, 0xe2, !PT ;  /* 0xfffffff083837812 */ /* 0x100fe200078ee20a */
[----:B------:R-:W-:Y:S01]  /*1380*/  IMAD R15, R15, -0x10, -R10 ;  /* 0xfffffff00f0f7824 */ /* 0x000fe200078e0a0a */
[----:B------:R-:W-:Y:S01]  /*1390*/  LOP3.LUT R11, R14, 0x200, R5, 0xf8, !PT ;  /* 0x000002000e0b7812 */ /* 0x000fe200078ef805 */
[----:B------:R-:W-:Y:S01]  /*13a0*/  IMAD.SHL.U32 R10, R127, 0x10, RZ ;  /* 0x000000107f0a7824 */ /* 0x000fe200078e00ff */
[----:B------:R-:W-:Y:S01]  /*13b0*/  LOP3.LUT R14, R13, 0x1, RZ, 0xc0, !PT ;  /* 0x000000010d0e7812 */ /* 0x000fe200078ec0ff */
[----:B------:R-:W-:Y:S01]  /*13c0*/  USHF.L.U64.HI UR5, UR6, 0x3, UR7 ;  /* 0x0000000306057899 */ /* 0x000fe20008010207 */
[----:B------:R-:W-:Y:S01]  /*13d0*/  LOP3.LUT R13, R127, 0x3, RZ, 0xc0, !PT ;  /* 0x000000037f0d7812 */ /* 0x000fe200078ec0ff */
[----:B------:R-:W-:Y:S01]  /*13e0*/  IMAD.MOV.U32 R126, RZ, RZ, RZ ;  /* 0x000000ffff7e7224 */ /* 0x000fe200078e00ff */
[----:B------:R-:W-:Y:S01]  /*13f0*/  LOP3.LUT R11, R11, 0x1c0, R10, 0xf8, !PT ;  /* 0x000001c00b0b7812 */ /* 0x000fe200078ef80a */
[----:B------:R-:W-:Y:S01]  /*1400*/  IMAD R14, R14, -0x40, R15 ;  /* 0xffffffc00e0e7824 */ /* 0x000fe200078e020f */
[----:B------:R-:W-:Y:S01]  /*1410*/  LOP3.LUT R131, R131, 0x40, R16, 0xf8, !PT ;  /* 0x0000004083837812 */ /* 0x000fe200078ef810 */
[----:B------:R-:W-:Y:S01]  /*1420*/  IMAD.MOV.U32 R16, RZ, RZ, -0x1 ;  /* 0xffffffffff107424 */ /* 0x000fe200078e00ff */
[----:B------:R-:W-:Y:S01]  /*1430*/  LOP3.LUT R124, R127, 0x80, RZ, 0xc0, !PT ;  /* 0x000000807f7c7812 */ /* 0x000fe200078ec0ff */
[----:B----4-:R-:W-:Y:S01]  /*1440*/  VIADD R5, R19, 0x3f ;  /* 0x0000003f13057836 */ /* 0x010fe20000000000 */
[----:B------:R-:W-:Y:S01]  /*1450*/  ULDC UR7, c[0x0][0x284] ;  /* 0x0000a10000077ab9 */ /* 0x000fe20000000800 */
[----:B------:R-:W-:Y:S01]  /*1460*/  IMAD R130, R13, -0x2, R18 ;  /* 0xfffffffe0d827824 */ /* 0x000fe200078e0212 */
[----:B------:R-:W-:Y:S01]  /*1470*/  LOP3.LUT R148, R4, 0x1, RZ, 0xfc, !PT ;  /* 0x0000000104947812 */ /* 0x000fe200078efcff */
[----:B------:R-:W-:Y:S01]  /*1480*/  IMAD.MOV.U32 R18, RZ, RZ, 0x1 ;  /* 0x00000001ff127424 */ /* 0x000fe200078e00ff */
[----:B------:R-:W-:Y:S01]  /*1490*/  SHF.R.S32.HI R10, RZ, 0x1f, R5 ;  /* 0x0000001fff0a7819 */ /* 0x000fe20000011405 */
[----:B------:R-:W-:Y:S01]  /*14a0*/  IMAD.SHL.U32 R127, R127, 0x2, RZ ;  /* 0x000000027f7f7824 */ /* 0x000fe200078e00ff */
[----:B------:R-:W-:Y:S01]  /*14b0*/  SHF.R.U32.HI R124, RZ, 0x7, R124 ;  /* 0x00000007ff7c7819 */ /* 0x000fe2000001167c */
[----:B------:R-:W-:Y:S01]  /*14c0*/  IMAD.MOV.U32 R125, RZ, RZ, RZ ;  /* 0x000000ffff7d7224 */ /* 0x000fe200078e00ff */
[----:B------:R-:W-:Y:S01]  /*14d0*/  LEA.HI R10, R10, R5, RZ, 0x6 ;  /* 0x000000050a0a7211 */ /* 0x000fe200078f30ff */
[----:B------:R-:W-:Y:S01]  /*14e0*/  VIADD R122, R14, UR7 ;  /* 0x000000070e7a7c36 */ /* 0x000fe20008000000 */
[----:B0-----:R-:W-:Y:S01]  /*14f0*/  SHF.L.U32 R16, R16, R129, RZ ;  /* 0x0000008110107219 */ /* 0x001fe200000006ff */
[----:B------:R-:W-:Y:S01]  /*1500*/  USHF.L.U32 UR6, UR6, 0x3, URZ ;  /* 0x0000000306067899 */ /* 0x000fe2000800063f */
[----:B------:R-:W-:-:S02]  /*1510*/  SHF.R.S32.HI R128, RZ, 0x6, R10 ;  /* 0x00000006ff807819 */ /* 0x000fc4000001140a */
[----:B------:R-:W-:Y:S02]  /*1520*/  SHF.L.U32 R129, R18, R129, RZ ;  /* 0x0000008112817219 */ /* 0x000fe400000006ff */
[----:B------:R-:W-:Y:S02]  /*1530*/  VIMNMX R5, RZ, R128, PT ;  /* 0x00000080ff057248 */ /* 0x000fe40003fe0100 */
[----:B------:R-:W-:Y:S02]  /*1540*/  LOP3.LUT R123, RZ, R16, RZ, 0x33, !PT ;  /* 0x00000010ff7b7212 */ /* 0x000fe400078e33ff */
[----:B------:R-:W-:Y:S01]  /*1550*/  SHF.R.U32.HI R121, RZ, 0x3, R11 ;  /* 0x00000003ff797819 */ /* 0x000fe2000001160b */
[----:B------:R-:W-:-:S07]  /*1560*/  IMAD.IADD R120, R128, 0x1, -R5 ;  /* 0x0000000180787824 */ /* 0x000fce00078e0a05 */
.L_x_154:
[----:B------:R-:W0:Y:S01]  /*1570*/  SHFL.IDX PT, R5, R124, RZ, 0x1f ;  /* 0x00001fff7c057589 */ /* 0x000e2200000e0000 */
[----:B-1----:R-:W1:Y:S01]  /*1580*/  S2UR UR10, SR_CgaCtaId ;  /* 0x00000000000a79c3 */ /* 0x002e620000008800 */
[----:B------:R-:W-:Y:S01]  /*1590*/  ISETP.GE.AND P0, PT, R120, 0x1, PT ;  /* 0x000000017800780c */ /* 0x000fe20003f06270 */
[----:B------:R-:W-:Y:S01]  /*15a0*/  UMOV UR9, 0x400 ;  /* 0x0000040000097882 */ /* 0x000fe20000000000 */
[----:B------:R-:W-:Y:S02]  /*15b0*/  CS2R R54, SRZ ;  /* 0x0000000000367805 */ /* 0x000fe4000001ff00 */
[----:B------:R-:W-:Y:S02]  /*15c0*/  CS2R R56, SRZ ;  /* 0x0000000000387805 */ /* 0x000fe4000001ff00 */
[----:B------:R-:W-:Y:S02]  /*15d0*/  CS2R R58, SRZ ;  /* 0x00000000003a7805 */ /* 0x000fe4000001ff00 */
[----:B--2---:R-:W-:-:S02]  /*15e0*/  CS2R R60, SRZ ;  /* 0x00000000003c7805 */ /* 0x004fc4000001ff00 */
[----:B------:R-:W-:Y:S02]  /*15f0*/  CS2R R62, SRZ ;  /* 0x00000000003e7805 */ /* 0x000fe4000001ff00 */
[----:B------:R-:W-:Y:S02]  /*1600*/  CS2R R64, SRZ ;  /* 0x0000000000407805 */ /* 0x000fe4000001ff00 */
[----:B------:R-:W-:Y:S02]  /*1610*/  CS2R R66, SRZ ;  /* 0x0000000000427805 */ /* 0x000fe4000001ff00 */
[----:B------:R-:W-:Y:S02]  /*1620*/  CS2R R68, SRZ ;  /* 0x0000000000447805 */ /* 0x000fe4000001ff00 */
[----:B------:R-:W-:Y:S02]  /*1630*/  CS2R R70, SRZ ;  /* 0x0000000000467805 */ /* 0x000fe4000001ff00 */
[----:B------:R-:W-:-:S02]  /*1640*/  CS2R R72, SRZ ;  /* 0x0000000000487805 */ /* 0x000fc4000001ff00 */
        /* <DEDUP_REMOVED lines=10> */
[----:B0-----:R-:W-:Y:S01]  /*16f0*/  R2UR UR7, R5 ;  /* 0x00000000050772ca */ /* 0x001fe200000e0000 */
[----:B-1----:R-:W-:Y:S01]  /*1700*/  ULEA UR9, UR10, UR9, 0x18 ;  /* 0x000000090a097291 */ /* 0x002fe2000f8ec03f */
        /* <DEDUP_REMOVED lines=10> */
[----:B------:R-:W-:Y:S01]  /*17b0*/  CS2R R50, SRZ ;  /* 0x0000000000327805 */ /* 0x000fe2000001ff00 */
[----:B------:R-:W-:Y:S01]  /*17c0*/  ULEA.HI UR8, UR7, UR7, URZ, 0x1 ;  /* 0x0000000707087291 */ /* 0x000fe2000f8f083f */
[----:B------:R-:W-:-:S03]  /*17d0*/  CS2R R52, SRZ ;  /* 0x0000000000347805 */ /* 0x000fc6000001ff00 */
[----:B------:R-:W-:-:S04]  /*17e0*/  ULOP3.LUT UR8, UR8, 0xffffe, URZ, 0xc0, !UPT ;  /* 0x000ffffe08087892 */ /* 0x000fc8000f8ec03f */
[----:B------:R-:W-:-:S04]  /*17f0*/  UIADD3 UR8, UR7, -UR8, URZ ;  /* 0x8000000807087290 */ /* 0x000fc8000fffe03f */
[----:B------:R-:W-:Y:S01]  /*1800*/  ULEA UR8, UR8, UR9, 0xc ;  /* 0x0000000908087291 */ /* 0x000fe2000f8e603f */
[----:B---34-:R-:W-:Y:S11]  /*1810*/  @!P0 BRA `(.L_x_18) ;  /* 0x0000000400248947 */ /* 0x018ff60003800000 */
[----:B------:R-:W-:Y:S01]  /*1820*/  UIADD3 UR8, UR8, 0x180, URZ ;  /* 0x0000018008087890 */ /* 0x000fe2000fffe03f */
[----:B------:R-:W-:Y:S01]  /*1830*/  R2UR UR7, R125 ;  /* 0x000000007d0772ca */ /* 0x000fe200000e0000 */
[----:B------:R-:W-:Y:S01]  /*1840*/  IMAD.MOV.U32 R5, RZ, RZ, R120 ;  /* 0x000000ffff057224 */ /* 0x000fe200078e0078 */
[----:B------:R-:W-:Y:S01]  /*1850*/  UPLOP3.LUT UP0, UPT, UPT, UPT, UPT, 0x40, 0x0 ;  /* 0x000000000000789c */ /* 0x000fe20003f0e870 */
[----:B------:R-:W-:Y:S01]  /*1860*/  IMAD.MOV.U32 R10, RZ, RZ, R126 ;  /* 0x000000ffff0a7224 */ /* 0x000fe200078e007e */
[----:B------:R-:W-:Y:S01]  /*1870*/  USHF.R.U32.HI UR8, URZ, 0x4, UR8 ;  /* 0x000000043f087899 */ /* 0x000fe20008011608 */
[----:B------:R-:W-:-:S03]  /*1880*/  IMAD.MOV.U32 R11, RZ, RZ, R125 ;  /* 0x000000ffff0b7224 */ /* 0x000fc600078e007d */
[----:B------:R-:W-:-:S04]  /*1890*/  ULOP3.LUT UR8, UR8, 0x3fff, URZ, 0xc0, !UPT ;  /* 0x00003fff08087892 */ /* 0x000fc8000f8ec03f */
[----:B------:R-:W-:-:S12]  /*18a0*/  ULOP3.LUT UR16, UR8, 0x10000, URZ, 0xfc, !UPT ;  /* 0x0001000008107892 */ /* 0x000fd8000f8efc3f */
.L_x_25:
[----:B------:R-:W-:-:S13]  /*18b0*/  ISETP.NE.AND P1, PT, R148, 0x3, PT ;  /* 0x000000039400780c */ /* 0x000fda0003f25270 */
[----:B------:R-:W-:Y:S05]  /*18c0*/  @!P1 BRA `(.L_x_19) ;  /* 0x0000000000049947 */ /* 0x000fea0003800000 */
[----:B------:R-:W-:Y:S01]  /*18d0*/  BPT.TRAP 0x1 ;  /* 0x000000040000795c */ /* 0x000fe20000300000 */
.L_x_19:
[----:B------:R-:W0:Y:S01]  /*18e0*/  S2UR UR9, SR_CgaCtaId ;  /* 0x00000000000979c3 */ /* 0x000e220000008800 */
[----:B------:R-:W-:Y:S01]  /*18f0*/  UMOV UR8, 0x400 ;  /* 0x0000040000087882 */ /* 0x000fe20000000000 */
[----:B------:R-:W-:Y:S01]  /*1900*/  SHF.L.U32 R14, R10, 0x1f, RZ ;  /* 0x0000001f0a0e7819 */ /* 0x000fe200000006ff */
[----:B0-----:R-:W-:-:S04]  /*1910*/  ULEA UR17, UR9, UR8, 0x18 ;  /* 0x0000000809117291 */ /* 0x001fc8000f8ec03f */
[----:B------:R-:W-:-:S09]  /*1920*/  ULEA UR8, UR7, UR17, 0x3 ;  /* 0x0000001107087291 */ /* 0x000fd2000f8e183f */
[----:B------:R0:W1:Y:S01]  /*1930*/  SYNCS.PHASECHK.TRANS64.TRYWAIT P0, [UR8], R14 ;  /* 0x0000000eff0075a7 */ /* 0x0000620008000148 */
[----:B------:R-:W-:Y:S05]  /*1940*/  @!P1 BRA `(.L_x_20) ;  /* 0x0000000000049947 */ /* 0x000fea0003800000 */
[----:B------:R-:W-:Y:S01]  /*1950*/  BPT.TRAP 0x1 ;  /* 0x000000040000795c */ /* 0x000fe20000300000 */
.L_x_20:
[----:B------:R-:W-:-:S04]  /*1960*/  IMAD.U32 R16, RZ, RZ, UR7 ;  /* 0x00000007ff107e24 */ /* 0x000fc8000f8e00ff */
[----:B------:R-:W-:Y:S01]  /*1970*/  IMAD R13, R16, 0x800, R121 ;  /* 0x00000800100d7824 */ /* 0x000fe200078e0279 */
[----:B-1----:R-:W-:Y:S06]  /*1980*/  @P0 BRA `(.L_x_21) ;  /* 0x0000000000080947 */ /* 0x002fec0003800000 */
[----:B------:R-:W1:Y:S02]  /*1990*/  SYNCS.PHASECHK.TRANS64.TRYWAIT P0, [UR8], R14 ;  /* 0x0000000eff0075a7 */ /* 0x000e640008000148 */
[----:B-1----:R-:W-:Y:S05]  /*19a0*/  @!P0 BRA `(.L_x_22) ;  /* 0x0000006c00408947 */ /* 0x002fea0003800000 */
.L_x_21:
[----:B------:R-:W-:Y:S01]  /*19b0*/  LDS.64 R88, [R13+UR17+0x30180] ;  /* 0x030180110d587984 */ /* 0x000fe20008000a00 */
[----:B------:R-:W-:Y:S02]  /*19c0*/  UIADD3 UR8, UR17, 0x20180, URZ ;  /* 0x0002018011087890 */ /* 0x000fe4000fffe03f */
[----:B------:R-:W-:Y:S01]  /*19d0*/  ULEA UR13, UR7, UR16, 0xa ;  /* 0x00000010070d7291 */ /* 0x000fe2000f8e503f */
[----:B------:R-:W4:Y:S01]  /*19e0*/  LDS.64 R90, [R13+UR17+0x30580] ;  /* 0x030580110d5a7984 */ /* 0x000f220008000a00 */
[----:B------:R-:W-:Y:S01]  /*19f0*/  USHF.R.U32.HI UR8, URZ, 0x4, UR8 ;  /* 0x000000043f087899 */ /* 0x000fe20008011608 */
[----:B------:R-:W-:Y:S01]  /*1a00*/  UMOV UR9, 0x80000020 ;  /* 0x8000002000097882 */ /* 0x000fe20000000000 */
[----:B------:R-:W-:Y:S02]  /*1a10*/  UMOV UR11, 0x40000040 ;  /* 0x40000040000b7882 */ /* 0x000fe40000000000 */
[----:B------:R-:W-:-:S04]  /*1a20*/  ULOP3.LUT UR8, UR8, 0x3fff, URZ, 0xc0, !UPT ;  /* 0x00003fff08087892 */ /* 0x000fc8000f8ec03f */
[----:B------:R-:W-:-:S04]  /*1a30*/  ULOP3.LUT UR8, UR8, 0x10000, URZ, 0xfc, !UPT ;  /* 0x0001000008087892 */ /* 0x000fc8000f8efc3f */
[----:B------:R-:W-:-:S03]  /*1a40*/  ULEA UR12, UR7, UR8, 0x9 ;  /* 0x00000008070c7291 */ /* 0x000fc6000f8e483f */
[----:B------:R-:W-:-:S04]  /*1a50*/  UMOV UR8, UR13 ;  /* 0x0000000d00087c82 */ /* 0x000fc80008000000 */
[----:B------:R-:W-:Y:S01]  /*1a60*/  UMOV UR10, UR12 ;  /* 0x0000000c000a7c82 */ /* 0x000fe20008000000 */
[----:B----4-:R-:W-:-:S06]  /*1a70*/  WARPGROUP.ARRIVE ;  /* 0x00000000000079c5 */ /* 0x010fcc0000000000 */
[----:B------:R-:W-:Y:S01]  /*1a80*/  HGMMA.SP.64x64x32.F32.BF16 R56, gdesc[UR8], R56, UP0, R88, 0x0 ;  /* 0x08e05800083879f0 */ /* 0x000fe2000bf01a38 */
[----:B------:R-:W-:Y:S01]  /*1a90*/  UIADD3 UR8, UR13, 0x200, URZ ;  /* 0x000002000d087890 */ /* 0x000fe2000fffe03f */
[----:B------:R-:W-:-:S08]  /*1aa0*/  UMOV UR9, 0x80000020 ;  /* 0x8000002000097882 */ /* 0x000fd00000000000 */
[----:B------:R-:W-:Y:S01]  /*1ab0*/  HGMMA.SP.64x64x32.F32.BF16 R24, gdesc[UR8], R24, UP0, R90, 0x0 ;  /* 0x08e05a00081879f0 */ /* 0x000fe2000bf01a18 */
[----:B------:R-:W-:Y:S02]  /*1ac0*/  UIADD3 UR8, UR13, 0x2, URZ ;  /* 0x000000020d087890 */ /* 0x000fe4000fffe03f */
[----:B------:R-:W-:Y:S01]  /*1ad0*/  UIADD3 UR10, UR12, 0x4, URZ ;  /* 0x000000040c0a7890 */ /* 0x000fe2000fffe03f */
[----:B------:R-:W-:Y:S01]  /*1ae0*/  UMOV UR9, 0x80000020 ;  /* 0x8000002000097882 */ /* 0x000fe20000000000 */
[----:B------:R-:W-:-:S07]  /*1af0*/  UMOV UR11, 0x40000040 ;  /* 0x40000040000b7882 */ /* 0x000fce0000000000 */
[----:B------:R-:W-:Y:S01]  /*1b00*/  HGMMA.SP.64x64x32.F32.BF16 R56, gdesc[UR8], R56, R89, 0x0 ;  /* 0x08e05900083879f0 */ /* 0x000fe20008701a38 */
[----:B------:R-:W-:Y:S01]  /*1b10*/  UIADD3 UR8, UR13, 0x202, URZ ;  /* 0x000002020d087890 */ /* 0x000fe2000fffe03f */
[----:B------:R-:W-:-:S08]  /*1b20*/  UMOV UR9, 0x80000020 ;  /* 0x8000002000097882 */ /* 0x000fd00000000000 */
[----:B------:R-:W-:Y:S03]  /*1b30*/  HGMMA.SP.64x64x32.F32.BF16 R24, gdesc[UR8], R24, R91, 0x0, gsb0 ;  /* 0x08e05b00081879f0 */ /* 0x000fe60008001a18 */
[----:B------:R-:W-:Y:S02]  /*1b40*/  WARPGROUP.DEPBAR.LE gsb0, 0x0 ;  /* 0x00008000000079c5 */ /* 0x000fe40000010000 */
[----:B------:R-:W-:Y:S05]  /*1b50*/  @!P1 BRA `(.L_x_23) ;  /* 0x0000000000049947 */ /* 0x000fea0003800000 */
[----:B------:R-:W-:Y:S01]  /*1b60*/  BPT.TRAP 0x1 ;  /* 0x000000040000795c */ /* 0x000fe20000300000 */
.L_x_23:
[----:B------:R-:W-:-:S13]  /*1b70*/  LOP3.LUT P0, RZ, R8, R7, RZ, 0xc0, !PT ;  /* 0x0000000708ff7212 */ /* 0x000fda000780c0ff */
[----:B------:R-:W-:-:S05]  /*1b80*/  @P0 LEA R13, R11, UR17, 0x3 ;  /* 0x000000110b0d0c11 */ /* 0x000fca000f8e18ff */
[----:B01----:R-:W-:-:S05]  /*1b90*/  @P0 VIADD R14, R13, 0x40 ;  /* 0x000000400d0e0836 */ /* 0x003fca0000000000 */
[----:B------:R-:W-:-:S04]  /*1ba0*/  @P0 PRMT R14, R9, 0x654, R14 ;  /* 0x00000654090e0816 */ /* 0x000fc8000000000e */
[----:B------:R0:W-:Y:S01]  /*1bb0*/  @P0 SYNCS.ARRIVE.TRANS64.RED.A1T0 RZ, [R14+URZ], RZ ;  /* 0x000000ff0eff09a7 */ /* 0x0001e2000810043f */
[----:B------:R-:W-:-:S13]  /*1bc0*/  ISETP.GT.U32.AND P0, PT, R4, 0x1, PT ;  /* 0x000000010400780c */ /* 0x000fda0003f04070 */
[----:B0-----:R-:W-:Y:S05]  /*1bd0*/  @P0 BRA `(.L_x_24) ;  /* 0x0000000000040947 */ /* 0x001fea0003800000 */
[----:B------:R-:W-:Y:S01]  /*1be0*/  BPT.TRAP 0x1 ;  /* 0x000000040000795c */ /* 0x000fe20000300000 */
.L_x_24:
[----:B------:R-:W-:Y:S01]  /*1bf0*/  UIADD3 UR7, UR7, 0x1, URZ ;  /* 0x0000000107077890 */ /* 0x000fe2000fffe03f */
[----:B------:R-:W-:Y:S01]  /*1c00*/  ISETP.GT.AND P1, PT, R5, 0x1, PT ;  /* 0x000000010500780c */ /* 0x000fe20003f24270 */
[----:B------:R-:W-:Y:S02]  /*1c10*/  VIADD R11, R11, 0x1 ;  /* 0x000000010b0b7836 */ /* 0x000fe40000000000 */
[----:B------:R-:W-:Y:S01]  /*1c20*/  UISETP.NE.AND UP0, UPT, UR7, 0x8, UPT ;  /* 0x000000080700788c */ /* 0x000fe2000bf05270 */
[----:B------:R-:W-:Y:S02]  /*1c30*/  VIADD R5, R5, 0xffffffff ;  /* 0xffffffff05057836 */ /* 0x000fe40000000000 */
[C---:B------:R-:W-:Y:S01]  /*1c40*/  ISETP.NE.AND P0, PT, R11.reuse, 0x8, PT ;  /* 0x000000080b00780c */ /* 0x040fe20003f05270 */
[----:B------:R-:W-:Y:S02]  /*1c50*/  USEL UR8, URZ, 0x1, UP0 ;  /* 0x000000013f087887 */ /* 0x000fe40008000000 */
[----:B------:R-:W-:Y:S01]  /*1c60*/  USEL UR7, UR7, URZ, UP0 ;  /* 0x0000003f07077287 */ /* 0x000fe20008000000 */
[----:B------:R-:W-:Y:S01]  /*1c70*/  SEL R11, R11, RZ, P0 ;  /* 0x000000ff0b0b7207 */ /* 0x000fe20000000000 */
[----:B------:R-:W-:-:S02]  /*1c80*/  UPLOP3.LUT UP0, UPT, UPT, UPT, UPT, 0x80, 0x0 ;  /* 0x000000000000789c */ /* 0x000fc40003f0f070 */
[----:B------:R-:W-:Y:S01]  /*1c90*/  LOP3.LUT R10, R10, UR8, RZ, 0x3c, !PT ;  /* 0x000000080a0a7c12 */ /* 0x000fe2000f8e3cff */
[----:B------:R-:W-:Y:S08]  /*1ca0*/  @P1 BRA `(.L_x_25) ;  /* 0xfffffffc00001947 */ /* 0x000ff0000383ffff */
.L_x_18:
[----:B------:R-:W-:Y:S01]  /*1cb0*/  IMAD.SHL.U32 R14, R119, 0x100, RZ ;  /* 0x00000100770e7824 */ /* 0x000fe200078e00ff */
[----:B------:R-:W-:Y:S01]  /*1cc0*/  SHF.R.S32.HI R141, RZ, 0x1f, R6 ;  /* 0x0000001fff8d7819 */ /* 0x000fe20000011406 */
[----:B------:R-:W-:Y:S01]  /*1cd0*/  IMAD.IADD R125, R128, 0x1, R125 ;  /* 0x00000001807d7824 */ /* 0x000fe200078e027d */
[----:B------:R-:W-:Y:S01]  /*1ce0*/  ULDC.64 UR8, c[0x0][0x6d0] ;  /* 0x0001b40000087ab9 */ /* 0x000fe20000000a00 */
[----:B------:R-:W-:Y:S01]  /*1cf0*/  IMAD.IADD R20, R131, 0x1, R14 ;  /* 0x0000000183147824 */ /* 0x000fe200078e020e */
[----:B------:R-:W-:Y:S01]  /*1d00*/  ULDC UR7, c[0x0][0x288] ;  /* 0x0000a20000077ab9 */ /* 0x000fe20000000800 */
[----:B------:R-:W-:Y:S01]  /*1d10*/  IMAD.SHL.U32 R15, R12, 0x40, RZ ;  /* 0x000000400c0f7824 */ /* 0x000fe200078e00ff */
[----:B------:R-:W-:Y:S01]  /*1d20*/  SHF.R.U32.HI R5, RZ, 0x3, R125 ;  /* 0x00000003ff057819 */ /* 0x000fe2000001167d */
[----:B------:R-:W-:Y:S01]  /*1d30*/  IMAD R11, R141, UR8, RZ ;  /* 0x000000088d0b7c24 */ /* 0x000fe2000f8e02ff */
[----:B------:R-:W-:Y:S01]  /*1d40*/  SHF.R.S32.HI R21, RZ, 0x1f, R20 ;  /* 0x0000001fff157819 */ /* 0x000fe20000011414 */
[----:B------:R-:W-:-:S02]  /*1d50*/  WARPGROUP.DEPBAR.LE gsb0, 0x0 ;  /* 0x00008000000079c5 */ /* 0x000fc40000010000 */
[C---:B------:R-:W-:Y:S01]  /*1d60*/  IMAD R13, R6.reuse, UR9, R11 ;  /* 0x00000009060d7c24 */ /* 0x040fe2000f8e020b */
[----:B------:R-:W-:Y:S01]  /*1d70*/  ISETP.GE.AND P2, PT, R15, UR7, PT ;  /* 0x000000070f007c0c */ /* 0x000fe2000bf46270 */
[----:B------:R-:W-:Y:S01]  /*1d80*/  IMAD.WIDE.U32 R10, R6, UR8, R20 ;  /* 0x00000008060a7c25 */ /* 0x000fe2000f8e0014 */
[----:B------:R-:W-:Y:S01]  /*1d90*/  ULDC UR8, c[0x0][0x284] ;  /* 0x0000a10000087ab9 */ /* 0x000fe20000000800 */
[----:B------:R-:W-:Y:S02]  /*1da0*/  LOP3.LUT R5, R5, 0x1, RZ, 0xc0, !PT ;  /* 0x0000000105057812 */ /* 0x000fe400078ec0ff */
[----:B------:R-:W-:Y:S01]  /*1db0*/  ISETP.GE.OR P2, PT, R14, UR8, P2 ;  /* 0x000000080e007c0c */ /* 0x000fe20009746670 */
[----:B------:R-:W-:Y:S01]  /*1dc0*/  IMAD.IADD R11, R11, 0x1, R13 ;  /* 0x000000010b0b7824 */ /* 0x000fe200078e020d */
[----:B------:R-:W-:Y:S01]  /*1dd0*/  ISETP.NE.U32.AND P1, PT, R5, 0x1, PT ;  /* 0x000000010500780c */ /* 0x000fe20003f25070 */
[----:B------:R-:W-:Y:S01]  /*1de0*/  IMAD.MOV.U32 R119, RZ, RZ, -0x1 ;  /* 0xffffffffff777424 */ /* 0x000fe200078e00ff */
[----:B------:R-:W-:-:S02]  /*1df0*/  ISETP.GT.U32.AND P0, PT, R125, 0x7, PT ;  /* 0x000000077d00780c */ /* 0x000fc40003f04070 */
[C---:B------:R-:W-:Y:S02]  /*1e00*/  ISETP.GT.U32.AND P1, PT, R128.reuse, 0x7, !P1 ;  /* 0x000000078000780c */ /* 0x040fe40004f24070 */
[----:B------:R-:W-:Y:S02]  /*1e10*/  ISETP.LT.U32.AND P0, PT, R128, 0x8, P0 ;  /* 0x000000088000780c */ /* 0x000fe40000701070 */
[----:B------:R-:W-:Y:S02]  /*1e20*/  SEL R13, RZ, 0x1, !P1 ;  /* 0x00000001ff0d7807 */ /* 0x000fe40004800000 */
[----:B------:R-:W-:Y:S02]  /*1e30*/  SEL R5, RZ, 0x1, !P0 ;  /* 0x00000001ff057807 */ /* 0x000fe40004000000 */
[----:B------:R-:W-:Y:S02]  /*1e40*/  LOP3.LUT R125, R125, 0x7, RZ, 0xc0, !PT ;  /* 0x000000077d7d7812 */ /* 0x000fe400078ec0ff */
[----:B------:R-:W-:Y:S01]  /*1e50*/  LOP3.LUT R126, R13, R126, R5, 0x96, !PT ;  /* 0x0000007e0d7e7212 */ /* 0x000fe200078e9605 */
[----:B------:R-:W-:Y:S06]  /*1e60*/  @P2 BRA `(.L_x_26) ;  /* 0x0000004800782947 */ /* 0x000fec0003800000 */
[----:B------:R-:W0:Y:S01]  /*1e70*/  LDC.64 R22, c[0x0][0x6c8] ;  /* 0x0001b200ff167b82 */ /* 0x000e220000000a00 */
[----:B------:R-:W-:Y:S01]  /*1e80*/  IMAD.WIDE R12, R12, 0x40, RZ ;  /* 0x000000400c0c7825 */ /* 0x000fe200078e02ff */
[----:B---3-5:R-:W-:Y:S01]  /*1e90*/  FSETP.NEU.AND P1, PT, R132, RZ, PT ;  /* 0x000000ff8400720b */ /* 0x028fe20003f2d000 */
[----:B------:R-:W-:Y:S02]  /*1ea0*/  BSSY B0, `(.L_x_26) ;  /* 0x000049a000007945 */ /* 0x000fe40003800000 */
[----:B------:R-:W-:Y:S01]  /*1eb0*/  IMAD.IADD R118, R130, 0x1, -R15 ;  /* 0x0000000182767824 */ /* 0x000fe200078e0a0f */
[----:B------:R-:W-:Y:S01]  /*1ec0*/  LOP3.LUT R139, R12, 0x6, R127, 0xf8, !PT ;  /* 0x000000060c8b7812 */ /* 0x000fe200078ef87f */
[----:B------:R-:W-:-:S03]  /*1ed0*/  IMAD.IADD R5, R122, 0x1, -R14 ;  /* 0x000000017a057824 */ /* 0x000fc600078e0a0e */
[----:B------:R-:W-:-:S04]  /*1ee0*/  ISETP.GT.AND P0, PT, R118, RZ, PT ;  /* 0x000000ff7600720c */ /* 0x000fc80003f04270 */
[----:B------:R-:W-:Y:S01]  /*1ef0*/  ISETP.GT.AND P2, PT, R5, RZ, P0 ;  /* 0x000000ff0500720c */ /* 0x000fe20000744270 */
[-C--:B0-----:R-:W-:Y:S02]  /*1f00*/  IMAD R14, R13, R22.reuse, RZ ;  /* 0x000000160d0e7224 */ /* 0x081fe400078e02ff */
[----:B------:R-:W-:-:S04]  /*1f10*/  IMAD.WIDE.U32 R16, R139, R22, R10 ;  /* 0x000000168b107225 */ /* 0x000fc800078e000a */
[----:B------:R-:W-:-:S04]  /*1f20*/  IMAD R11, R139, R23, R14 ;  /* 0x000000178b0b7224 */ /* 0x000fc800078e020e */
[----:B------:R-:W-:Y:S01]  /*1f30*/  IMAD.IADD R15, R17, 0x1, R11 ;  /* 0x00000001110f7824 */ /* 0x000fe200078e020b */
[----:B------:R-:W-:Y:S06]  /*1f40*/  @!P1 BRA `(.L_x_27) ;  /* 0x0000003400ac9947 */ /* 0x000fec0003800000 */
[----:B------:R-:W0:Y:S01]  /*1f50*/  LDC.64 R18, c[0x0][0x6b0] ;  /* 0x0001ac00ff127b82 */ /* 0x000e220000000a00 */
[----:B------:R-:W-:Y:S01]  /*1f60*/  ULDC.64 UR10, c[0x0][0x6b8] ;  /* 0x0001ae00000a7ab9 */ /* 0x000fe20000000a00 */
[----:B------:R-:W-:Y:S01]  /*1f70*/  ULDC.64 UR12, c[0x0][0x6a8] ;  /* 0x0001aa00000c7ab9 */ /* 0x000fe20000000a00 */
[----:B------:R-:W-:Y:S01]  /*1f80*/  IMAD R141, R141, UR10, RZ ;  /* 0x0000000a8d8d7c24 */ /* 0x000fe2000f8e02ff */
[----:B------:R-:W-:Y:S01]  /*1f90*/  ULDC.64 UR8, c[0x0][0x6c0] ;  /* 0x0001b00000087ab9 */ /* 0x000fe20000000a00 */
[----:B------:R-:W-:-:S03]  /*1fa0*/  IMAD.WIDE.U32 R106, R6, UR10, R20 ;  /* 0x0000000a066a7c25 */ /* 0x000fc6000f8e0014 */
[----:B------:R-:W1:Y:S01]  /*1fb0*/  LDC.64 R88, c[0x0][0x6b0] ;  /* 0x0001ac00ff587b82 */ /* 0x000e620000000a00 */
[----:B------:R-:W-:Y:S02]  /*1fc0*/  IMAD R141, R6, UR11, R141 ;  /* 0x0000000b068d7c24 */ /* 0x000fe4000f8e028d */
[----:B------:R-:W-:Y:S02]  /*1fd0*/  IMAD.MOV.U32 R108, RZ, RZ, R106 ;  /* 0x000000ffff6c7224 */ /* 0x000fe400078e006a */
[----:B------:R-:W-:Y:S02]  /*1fe0*/  IMAD.IADD R109, R107, 0x1, R141 ;  /* 0x000000016b6d7824 */ /* 0x000fe400078e028d */
[-C--:B0-----:R-:W-:Y:S02]  /*1ff0*/  IMAD R12, R13, R18.reuse, RZ ;  /* 0x000000120d0c7224 */ /* 0x081fe400078e02ff */
[----:B------:R-:W-:-:S04]  /*2000*/  IMAD.WIDE.U32 R10, R139, R18, R108 ;  /* 0x000000128b0a7225 */ /* 0x000fc800078e006c */
[----:B------:R-:W-:Y:S01]  /*2010*/  IMAD R143, R139, R19, R12 ;  /* 0x000000138b8f7224 */ /* 0x000fe200078e020c */
[----:B------:R-:W-:-:S03]  /*2020*/  LEA R12, P1, R10, UR12, 0x2 ;  /* 0x0000000c0a0c7c11 */ /* 0x000fc6000f8210ff */
[----:B------:R-:W-:-:S05]  /*2030*/  IMAD.IADD R11, R11, 0x1, R143 ;  /* 0x000000010b0b7824 */ /* 0x000fca00078e028f */
[----:B------:R-:W-:-:S05]  /*2040*/  LEA.HI.X R13, R10, UR13, R11, 0x2, P1 ;  /* 0x0000000d0a0d7c11 */ /* 0x000fca00088f140b */
[----:B------:R0:W3:Y:S01]  /*2050*/  @P2 LDG.E.LTC128B R91, desc[UR14][R12.64] ;  /* 0x0000000e0c5b2981 */ /* 0x0000e2000c1e1920 */
[----:B------:R-:W-:Y:S01]  /*2060*/  LEA R14, P1, R16, UR8, 0x2 ;  /* 0x00000008100e7c11 */ /* 0x000fe2000f8210ff */
[----:B------:R-:W-:Y:S01]  /*2070*/  IMAD.WIDE.U32 R10, R139, R18, R20 ;  /* 0x000000128b0a7225 */ /* 0x000fe200078e0014 */
[----:B------:R-:W-:Y:S01]  /*2080*/  ISETP.GT.AND P6, PT, R118, 0x1, PT ;  /* 0x000000017600780c */ /* 0x000fe20003fc4270 */
[----:B------:R-:W-:Y:S01]  /*2090*/  BSSY B1, `(.L_x_28) ;  /* 0x0000016000017945 */ /* 0x000fe20003800000 */
[----:B------:R-:W-:Y:S01]  /*20a0*/  LEA.HI.X R15, R16, UR9, R15, 0x2, P1 ;  /* 0x00000009100f7c11 */ /* 0x000fe200088f140f */
[----:B------:R-:W-:Y:S01]  /*20b0*/  IMAD.IADD R17, R143, 0x1, R11 ;  /* 0x000000018f117824 */ /* 0x000fe200078e020b */
[----:B------:R-:W-:Y:S01]  /*20c0*/  ISETP.GT.AND P1, PT, R5, RZ, P6 ;  /* 0x000000ff0500720c */ /* 0x000fe20003724270 */
[----:B------:R-:W-:Y:S01]  /*20d0*/  IMAD.MOV.U32 R16, RZ, RZ, R10 ;  /* 0x000000ffff107224 */ /* 0x000fe200078e000a */
[----:B------:R-:W-:-:S03]  /*20e0*/  LOP3.LUT R140, R140, 0xfffffffd, RZ, 0xc0, !PT ;  /* 0xfffffffd8c8c7812 */ /* 0x000fc600078ec0ff */
[----:B------:R-:W-:-:S04]  /*20f0*/  IMAD.WIDE.U32 R16, R6, UR10, R16 ;  /* 0x0000000a06107c25 */ /* 0x000fc8000f8e0010 */
[----:B------:R-:W-:Y:S01]  /*2100*/  @P6 LOP3.LUT R140, R140, 0x2, RZ, 0xfc, !PT ;  /* 0x000000028c8c6812 */ /* 0x000fe200078efcff */
[----:B0-----:R-:W-:Y:S02]  /*2110*/  IMAD.IADD R13, R141, 0x1, R17 ;  /* 0x000000018d0d7824 */ /* 0x001fe400078e0211 */
[----:B---3--:R-:W-:Y:S01]  /*2120*/  FMUL R93, R91, R132 ;  /* 0x000000845b5d7220 */ /* 0x008fe20000400000 */
[----:B------:R-:W-:-:S03]  /*2130*/  IMAD.MOV.U32 R95, RZ, RZ, R91 ;  /* 0x000000ffff5f7224 */ /* 0x000fc600078e005b */
[----:B--2---:R-:W-:Y:S01]  /*2140*/  FFMA R97, R56, R133, R93 ;  /* 0x0000008538617223 */ /* 0x004fe2000000005d */
[----:B-1----:R-:W-:-:S04]  /*2150*/  IMAD.WIDE.U32 R92, R139, R18, R88 ;  /* 0x000000128b5c7225 */ /* 0x002fc800078e0058 */
[----:B------:R-:W-:Y:S01]  /*2160*/  IMAD.IADD R99, R143, 0x1, R93 ;  /* 0x000000018f637824 */ /* 0x000fe200078e025d */
[-C--:B------:R-:W-:Y:S01]  /*2170*/  IADD3 R11, P3, R106, R92.reuse, RZ ;  /* 0x0000005c6a0b7210 */ /* 0x080fe20007f7e0ff */
[----:B------:R0:W-:Y:S01]  /*2180*/  @P2 STG.E desc[UR14][R14.64], R97 ;  /* 0x000000610e002986 */ /* 0x0001e2000c10190e */
[----:B------:R-:W-:Y:S02]  /*2190*/  IADD3 R90, P2, R20, R92, RZ ;  /* 0x0000005c145a7210 */ /* 0x000fe40007f5e0ff */
[----:B------:R-:W-:Y:S01]  /*21a0*/  LEA R10, P4, R11, UR12, 0x2 ;  /* 0x0000000c0b0a7c11 */ /* 0x000fe2000f8810ff */
[----:B------:R-:W-:-:S05]  /*21b0*/  IMAD.X R12, R99, 0x1, R109, P3 ;  /* 0x00000001630c7824 */ /* 0x000fca00018e066d */
[----:B------:R-:W-:Y:S01]  /*21c0*/  LEA.HI.X R11, R11, UR13, R12, 0x2, P4 ;  /* 0x0000000d0b0b7c11 */ /* 0x000fe2000a0f140c */
[----:B------:R-:W-:Y:S06]  /*21d0*/  @!P1 BRA `(.L_x_29) ;  /* 0x0000000000049947 */ /* 0x000fec0003800000 */
[----:B------:R1:W5:Y:S02]  /*21e0*/  LDG.E.LTC128B R95, desc[UR14][R10.64] ;  /* 0x0000000e0a5f7981 */ /* 0x000364000c1e1920 */
.L_x_29:
[----:B------:R-:W-:Y:S05]  /*21f0*/  BSYNC B1 ;  /* 0x0000000000017941 */ /* 0x000fea0003800000 */
.L_x_28:
[----:B-----5:R-:W-:Y:S01]  /*2200*/  FMUL R56, R95, R132 ;  /* 0x000000845f387220 */ /* 0x020fe20000400000 */
[C---:B-1----:R-:W-:Y:S01]  /*2210*/  LEA R10, P3, R22.reuse, R14, 0x2 ;  /* 0x0000000e160a7211 */ /* 0x042fe200078610ff */
[----:B------:R-:W-:Y:S01]  /*2220*/  IMAD.X R91, R21, 0x1, R99, P2 ;  /* 0x00000001155b7824 */ /* 0x000fe200010e0663 */
[----:B------:R-:W-:Y:S01]  /*2230*/  ISETP.GT.AND P2, PT, R5, 0x8, P0 ;  /* 0x000000080500780c */ /* 0x000fe20000744270 */
[----:B------:R-:W-:Y:S01]  /*2240*/  FFMA R17, R57, R133, R56 ;  /* 0x0000008539117223 */ /* 0x000fe20000000038 */
[----:B------:R-:W-:Y:S01]  /*2250*/  LEA.HI.X R11, R22, R15, R23, 0x2, P3 ;  /* 0x0000000f160b7211 */ /* 0x000fe200018f1417 */
[----:B------:R-:W-:Y:S01]  /*2260*/  IMAD.WIDE.U32 R56, R6, UR10, R90 ;  /* 0x0000000a06387c25 */ /* 0x000fe2000f8e005a */
[C---:B------:R-:W-:Y:S01]  /*2270*/  LEA R12, P4, R16.reuse, UR12, 0x2 ;  /* 0x0000000c100c7c11 */ /* 0x040fe2000f8810ff */
[----:B------:R-:W-:Y:S02]  /*2280*/  BSSY B1, `(.L_x_30) ;  /* 0x0000009000017945 */ /* 0x000fe40003800000 */
[----:B------:R1:W-:Y:S01]  /*2290*/  @P1 STG.E desc[UR14][R10.64], R17 ;  /* 0x000000110a001986 */ /* 0x0003e2000c10190e */
[----:B------:R-:W-:Y:S01]  /*22a0*/  LEA.HI.X R13, R16, UR13, R13, 0x2, P4 ;  /* 0x0000000d100d7c11 */ /* 0x000fe2000a0f140d */
[----:B------:R-:W-:-:S02]  /*22b0*/  IMAD.MOV.U32 R90, RZ, RZ, R92 ;  /* 0x000000ffff5a7224 */ /* 0x000fc400078e005c */
[----:B------:R-:W-:Y:S02]  /*22c0*/  IMAD.MOV.U32 R91, RZ, RZ, R99 ;  /* 0x000000ffff5b7224 */ /* 0x000fe400078e0063 */
[----:B------:R-:W-:Y:S02]  /*22d0*/  IMAD R138, R19, 0x7, RZ ;  /* 0x00000007138a7824 */ /* 0x000fe400078e02ff */
[----:B------:R-:W-:Y:S01]  /*22e0*/  IMAD.IADD R93, R141, 0x1, R57 ;  /* 0x000000018d5d7824 */ /* 0x000fe200078e0239 */
[----:B------:R-:W-:Y:S06]  /*22f0*/  @!P2 BRA `(.L_x_31) ;  /* 0x000000000004a947 */ /* 0x000fec0003800000 */
[----:B------:R2:W5:Y:S02]  /*2300*/  LDG.E.LTC128B R95, desc[UR14][R12.64+0x20] ;  /* 0x0000200e0c5f7981 */ /* 0x000564000c1e1920 */
.L_x_31:
[----:B------:R-:W-:Y:S05]  /*2310*/  BSYNC B1 ;  /* 0x0000000000017941 */ /* 0x000fea0003800000 */
.L_x_30:
[----:B------:R-:W-:Y:S01]  /*2320*/  ISETP.GT.AND P3, PT, R5, 0x8, P6 ;  /* 0x000000080500780c */ /* 0x000fe20003764270 */
[----:B-1---5:R-:W-:Y:S01]  /*2330*/  FMUL R17, R95, R132 ;  /* 0x000000845f117220 */ /* 0x022fe20000400000 */
[----:B------:R-:W-:Y:S01]  /*2340*/  ISETP.GT.AND P5, PT, R118, 0x8, PT ;  /* 0x000000087600780c */ /* 0x000fe20003fa4270 */
[----:B------:R-:W-:Y:S01]  /*2350*/  IMAD.WIDE.U32 R90, R18, 0x7, R90 ;  /* 0x00000007125a7825 */ /* 0x000fe200078e005a */
[----:B------:R-:W-:-:S03]  /*2360*/  LEA R16, P1, R56, UR12, 0x2 ;  /* 0x0000000c38107c11 */ /* 0x000fc6000f8210ff */
[----:B0-----:R-:W-:Y:S01]  /*2370*/  FFMA R97, R58, R133, R17 ;  /* 0x000000853a617223 */ /* 0x001fe20000000011 */
[----:B------:R-:W-:Y:S01]  /*2380*/  LOP3.LUT R140, R140, 0xfffffffb, RZ, 0xc0, !PT ;  /* 0xfffffffb8c8c7812 */ /* 0x000fe200078ec0ff */
[----:B------:R-:W-:Y:S01]  /*2390*/  IMAD.IADD R94, R91, 0x1, R138 ;  /* 0x000000015b5e7824 */ /* 0x000fe200078e028a */
[----:B------:R-:W-:Y:S01]  /*23a0*/  LEA.HI.X R17, R56, UR13, R93, 0x2, P1 ;  /* 0x0000000d38117c11 */ /* 0x000fe200088f145d */
[----:B------:R-:W-:Y:S01]  /*23b0*/  BSSY B1, `(.L_x_32) ;  /* 0x0000009000017945 */ /* 0x000fe20003800000 */
[----:B------:R-:W-:Y:S01]  /*23c0*/  IADD3 R57, P1, R106, R90, RZ ;  /* 0x0000005a6a397210 */ /* 0x000fe20007f3e0ff */
[----:B------:R0:W-:Y:S01]  /*23d0*/  @P2 STG.E desc[UR14][R14.64+0x20], R97 ;  /* 0x000020610e002986 */ /* 0x0001e2000c10190e */
[----:B------:R-:W-:-:S03]  /*23e0*/  ISETP.GT.AND P2, PT, R5, RZ, P5 ;  /* 0x000000ff0500720c */ /* 0x000fc60002f44270 */
[----:B------:R-:W-:Y:S01]  /*23f0*/  IMAD.X R92, R94, 0x1, R109, P1 ;  /* 0x000000015e5c7824 */ /* 0x000fe200008e066d */
[----:B------:R-:W-:Y:S02]  /*2400*/  @P5 LOP3.LUT R140, R140, 0x4, RZ, 0xfc, !PT ;  /* 0x000000048c8c5812 */ /* 0x000fe400078efcff */
[----:B------:R-:W-:Y:S01]  /*2410*/  LEA R56, P1, R57, UR12, 0x2 ;  /* 0x0000000c39387c11 */ /* 0x000fe2000f8210ff */
[----:B------:R-:W-:-:S12]  /*2420*/  @!P3 BRA `(.L_x_33) ;  /* 0x000000000004b947 */ /* 0x000fd80003800000 */
[----:B------:R1:W5:Y:S02]  /*2430*/  LDG.E.LTC128B R95, desc[UR14][R16.64+0x20] ;  /* 0x0000200e105f7981 */ /* 0x000364000c1e1920 */
.L_x_33:
[----:B------:R-:W-:Y:S05]  /*2440*/  BSYNC B1 ;  /* 0x0000000000017941 */ /* 0x000fea0003800000 */
.L_x_32:
[----:B-----5:R-:W-:Y:S01]  /*2450*/  FMUL R58, R95, R132 ;  /* 0x000000845f3a7220 */ /* 0x020fe20000400000 */
[----:B------:R-:W-:Y:S01]  /*2460*/  IMAD.MOV.U32 R151, RZ, RZ, R95 ;  /* 0x000000ffff977224 */ /* 0x000fe200078e005f */
[----:B------:R-:W-:Y:S02]  /*2470*/  LEA.HI.X R57, R57, UR13, R92, 0x2, P1 ;  /* 0x0000000d39397c11 */ /* 0x000fe400088f145c */
[----:B------:R-:W-:-:S05]  /*2480*/  FFMA R93, R59, R133, R58 ;  /* 0x000000853b5d7223 */ /* 0x000fca000000003a */
[----:B------:R3:W-:Y:S04]  /*2490*/  @P3 STG.E desc[UR14][R10.64+0x20], R93 ;  /* 0x0000205d0a003986 */ /* 0x0007e8000c10190e */
[----:B------:R4:W2:Y:S01]  /*24a0*/  @P2 LDG.E.LTC128B R151, desc[UR14][R56.64] ;  /* 0x0000000e38972981 */ /* 0x0008a2000c1e1920 */
[----:B------:R-:W-:Y:S01]  /*24b0*/  IADD3 R58, P1, R90, R18, RZ ;  /* 0x000000125a3a7210 */ /* 0x000fe20007f3e0ff */
[----:B------:R-:W-:Y:S01]  /*24c0*/  IMAD R23, R23, 0x1c, RZ ;  /* 0x0000001c17177824 */ /* 0x000fe200078e02ff */
[----:B------:R-:W-:-:S03]  /*24d0*/  ISETP.GT.AND P4, PT, R118, 0x9, PT ;  /* 0x000000097600780c */ /* 0x000fc60003f84270 */
[----:B------:R-:W-:Y:S02]  /*24e0*/  IMAD.X R59, R94, 0x1, R19, P1 ;  /* 0x000000015e3b7824 */ /* 0x000fe400008e0613 */
[----:B---3--:R-:W-:-:S04]  /*24f0*/  IMAD.WIDE.U32 R92, R22, 0x1c, R10 ;  /* 0x0000001c165c7825 */ /* 0x008fc800078e000a */
[----:B------:R-:W-:-:S04]  /*2500*/  IMAD.WIDE.U32 R136, R18, 0x7, R58 ;  /* 0x0000000712887825 */ /* 0x000fc800078e003a */
[----:B------:R-:W-:Y:S01]  /*2510*/  IMAD.IADD R150, R138, 0x1, R137 ;  /* 0x000000018a967824 */ /* 0x000fe200078e0289 */
[----:B------:R-:W-:Y:S01]  /*2520*/  IADD3 R90, P1, R136, R18, RZ ;  /* 0x00000012885a7210 */ /* 0x000fe20007f3e0ff */
[----:B------:R-:W-:Y:S02]  /*2530*/  IMAD.IADD R23, R93, 0x1, R23 ;  /* 0x000000015d177824 */ /* 0x000fe400078e0217 */
[----:B------:R-:W-:Y:S02]  /*2540*/  IMAD.MOV.U32 R22, RZ, RZ, R92 ;  /* 0x000000ffff167224 */ /* 0x000fe400078e005c */
[----:B------:R-:W-:Y:S02]  /*2550*/  IMAD.X R91, R150, 0x1, R19, P1 ;  /* 0x00000001965b7824 */ /* 0x000fe400008e0613 */
[----:B0-----:R-:W-:-:S04]  /*2560*/  IMAD.WIDE.U32 R96, R18, 0x7, R90 ;  /* 0x0000000712607825 */ /* 0x001fc800078e005a */
[----:B------:R-:W-:Y:S01]  /*2570*/  IMAD.IADD R117, R138, 0x1, R97 ;  /* 0x000000018a757824 */ /* 0x000fe200078e0261 */
[----:B------:R-:W-:-:S05]  /*2580*/  IADD3 R94, P1, R96, R18, RZ ;  /* 0x00000012605e7210 */ /* 0x000fca0007f3e0ff */
[----:B------:R-:W-:Y:S02]  /*2590*/  IMAD.X R95, R117, 0x1, R19, P1 ;  /* 0x00000001755f7824 */ /* 0x000fe400008e0613 */
[----:B------:R-:W-:-:S04]  /*25a0*/  IMAD.WIDE.U32 R100, R18, 0x7, R94 ;  /* 0x0000000712647825 */ /* 0x000fc800078e005e */
        /* <DEDUP_REMOVED lines=10> */
[----:B------:R-:W-:Y:S01]  /*2650*/  IMAD.X R113, R114, 0x1, R19, P1 ;  /* 0x0000000172717824 */ /* 0x000fe200008e0613 */
[----:B----4-:R-:W-:Y:S01]  /*2660*/  IADD3 R57, P1, R58, R106, RZ ;  /* 0x0000006a3a397210 */ /* 0x010fe20007f3e0ff */
[----:B------:R-:W-:-:S04]  /*2670*/  IMAD.WIDE.U32 R134, R18, 0x7, R112 ;  /* 0x0000000712867825 */ /* 0x000fc800078e0070 */
[----:B------:R-:W-:Y:S01]  /*2680*/  IMAD.X R58, R59, 0x1, R109, P1 ;  /* 0x000000013b3a7824 */ /* 0x000fe200008e066d */
[----:B------:R-:W-:Y:S01]  /*2690*/  IADD3 R149, P1, P3, R106, R18, R134 ;  /* 0x000000126a957210 */ /* 0x000fe20007b3e086 */
[----:B------:R-:W-:-:S05]  /*26a0*/  IMAD.IADD R155, R138, 0x1, R135 ;  /* 0x000000018a9b7824 */ /* 0x000fca00078e0287 */
[----:B------:R-:W-:Y:S02]  /*26b0*/  IADD3.X R142, R109, R19, R155, P1, P3 ;  /* 0x000000136d8e7210 */ /* 0x000fe40000fe649b */
[----:B------:R-:W-:-:S04]  /*26c0*/  LEA R56, P1, R57, UR12, 0x2 ;  /* 0x0000000c39387c11 */ /* 0x000fc8000f8210ff */
[----:B------:R-:W-:Y:S02]  /*26d0*/  LEA.HI.X R57, R57, UR13, R58, 0x2, P1 ;  /* 0x0000000d39397c11 */ /* 0x000fe400088f143a */
[----:B------:R-:W-:Y:S01]  /*26e0*/  ISETP.GT.AND P1, PT, R5, RZ, P4 ;  /* 0x000000ff0500720c */ /* 0x000fe20002724270 */
[----:B--2---:R-:W-:-:S04]  /*26f0*/  FMUL R59, R151, R132 ;  /* 0x00000084973b7220 */ /* 0x004fc80000400000 */
[----:B------:R-:W-:-:S05]  /*2700*/  FFMA R147, R60, R133, R59 ;  /* 0x000000853c937223 */ /* 0x000fca000000003b */
[----:B------:R0:W-:Y:S04]  /*2710*/  @P2 STG.E desc[UR14][R22.64], R147 ;  /* 0x0000009316002986 */ /* 0x0001e8000c10190e */
[----:B------:R2:W3:Y:S01]  /*2720*/  @P1 LDG.E.LTC128B R151, desc[UR14][R56.64] ;  /* 0x0000000e38971981 */ /* 0x0004e2000c1e1920 */
[----:B------:R-:W-:Y:S01]  /*2730*/  IMAD.WIDE.U32 R88, R18, 0x7, R88 ;  /* 0x0000000712587825 */ /* 0x000fe200078e0058 */
[----:B------:R-:W-:Y:S01]  /*2740*/  USHF.L.U32 UR7, UR6, 0x2, URZ ;  /* 0x0000000206077899 */ /* 0x000fe2000800063f */
[----:B------:R-:W-:Y:S01]  /*2750*/  BSSY B1, `(.L_x_34) ;  /* 0x0000017000017945 */ /* 0x000fe20003800000 */
[----:B------:R-:W-:Y:S01]  /*2760*/  USHF.L.U64.HI UR8, UR6, 0x2, UR5 ;  /* 0x0000000206087899 */ /* 0x000fe20008010205 */
[----:B------:R-:W-:Y:S02]  /*2770*/  IMAD.IADD R89, R138, 0x1, R89 ;  /* 0x000000018a597824 */ /* 0x000fe400078e0259 */
[----:B------:R-:W-:-:S03]  /*2780*/  IMAD.WIDE.U32 R58, R139, R18, R88 ;  /* 0x000000128b3a7225 */ /* 0x000fc600078e0058 */
[----:B------:R-:W-:-:S04]  /*2790*/  IADD3 R144, P2, R20, R58, RZ ;  /* 0x0000003a14907210 */ /* 0x000fc80007f5e0ff */
[----:B------:R-:W-:-:S03]  /*27a0*/  IADD3.X R145, R21, R143, R59, P2, !PT ;  /* 0x0000008f15917210 */ /* 0x000fc600017fe43b */
[----:B------:R-:W-:-:S04]  /*27b0*/  IMAD.WIDE.U32 R144, R6, UR10, R144 ;  /* 0x0000000a06907c25 */ /* 0x000fc8000f8e0090 */
[----:B------:R-:W-:Y:S01]  /*27c0*/  IMAD.IADD R59, R141, 0x1, R145 ;  /* 0x000000018d3b7824 */ /* 0x000fe200078e0291 */
[----:B------:R-:W-:-:S04]  /*27d0*/  LEA R58, P2, R144, UR12, 0x2 ;  /* 0x0000000c903a7c11 */ /* 0x000fc8000f8410ff */
[----:B------:R-:W-:Y:S02]  /*27e0*/  LEA.HI.X R59, R144, UR13, R59, 0x2, P2 ;  /* 0x0000000d903b7c11 */ /* 0x000fe400090f143b */
[----:B--2---:R-:W-:-:S04]  /*27f0*/  IADD3 R56, P2, R10, UR7, RZ ;  /* 0x000000070a387c10 */ /* 0x004fc8000ff5e0ff */
[----:B------:R-:W-:Y:S02]  /*2800*/  IADD3.X R57, R11, UR8, RZ, P2, !PT ;  /* 0x000000080b397c10 */ /* 0x000fe400097fe4ff */
[----:B------:R-:W-:-:S05]  /*2810*/  IADD3 R144, P2, R88, R18, RZ ;  /* 0x0000001258907210 */ /* 0x000fca0007f5e0ff */
[----:B------:R-:W-:Y:S01]  /*2820*/  IMAD.X R145, R89, 0x1, R19, P2 ;  /* 0x0000000159917824 */ /* 0x000fe200010e0613 */
[----:B------:R-:W-:Y:S01]  /*2830*/  ISETP.GT.AND P2, PT, R5, 0x8, P5 ;  /* 0x000000080500780c */ /* 0x000fe20002f44270 */
[----:B---3--:R-:W-:-:S04]  /*2840*/  FMUL R60, R151, R132 ;  /* 0x00000084973c7220 */ /* 0x008fc80000400000 */
[----:B------:R-:W-:Y:S01]  /*2850*/  FFMA R153, R61, R133, R60 ;  /* 0x000000853d997223 */ /* 0x000fe2000000003c */
[----:B------:R-:W-:-:S04]  /*2860*/  IMAD.WIDE.U32 R60, R139, R18, R144 ;  /* 0x000000128b3c7225 */ /* 0x000fc800078e0090 */
[----:B------:R2:W-:Y:S01]  /*2870*/  @P1 STG.E desc[UR14][R56.64], R153 ;  /* 0x0000009938001986 */ /* 0x0005e2000c10190e */
[----:B------:R-:W-:-:S04]  /*2880*/  IADD3 R146, P1, R20, R60, RZ ;  /* 0x0000003c14927210 */ /* 0x000fc80007f3e0ff */
[----:B0-----:R-:W-:Y:S01]  /*2890*/  IADD3.X R147, R21, R143, R61, P1, !PT ;  /* 0x0000008f15937210 */ /* 0x001fe20000ffe43d */
[----:B------:R-:W-:Y:S08]  /*28a0*/  @!P2 BRA `(.L_x_35) ;  /* 0x000000000004a947 */ /* 0x000ff00003800000 */
[----:B------:R0:W5:Y:S02]  /*28b0*/  LDG.E.LTC128B R151, desc[UR14][R58.64+0x20] ;  /* 0x0000200e3a977981 */ /* 0x000164000c1e1920 */
.L_x_35:
[----:B------:R-:W-:Y:S05]  /*28c0*/  BSYNC B1 ;  /* 0x0000000000017941 */ /* 0x000fea0003800000 */
.L_x_34:
[----:B-----5:R-:W-:Y:S01]  /*28d0*/  FMUL R61, R151, R132 ;  /* 0x00000084973d7220 */ /* 0x020fe20000400000 */
[----:B------:R-:W-:Y:S01]  /*28e0*/  IMAD.WIDE.U32 R146, R6, UR10, R146 ;  /* 0x0000000a06927c25 */ /* 0x000fe2000f8e0092 */
[----:B------:R-:W-:Y:S03]  /*28f0*/  BSSY B1, `(.L_x_36) ;  /* 0x0000009000017945 */ /* 0x000fe60003800000 */
[----:B--2---:R-:W-:Y:S01]  /*2900*/  FFMA R153, R62, R133, R61 ;  /* 0x000000853e997223 */ /* 0x004fe2000000003d */
[----:B------:R-:W-:Y:S01]  /*2910*/  IMAD.IADD R61, R141, 0x1, R147 ;  /* 0x000000018d3d7824 */ /* 0x000fe200078e0293 */
[----:B------:R-:W-:-:S03]  /*2920*/  LEA R60, P1, R146, UR12, 0x2 ;  /* 0x0000000c923c7c11 */ /* 0x000fc6000f8210ff */
[----:B------:R2:W-:Y:S01]  /*2930*/  @P2 STG.E desc[UR14][R22.64+0x20], R153 ;  /* 0x0000209916002986 */ /* 0x0005e2000c10190e */
[----:B------:R-:W-:Y:S02]  /*2940*/  ISETP.GT.AND P2, PT, R5, 0x8, P4 ;  /* 0x000000080500780c */ /* 0x000fe40002744270 */
[----:B------:R-:W-:-:S11]  /*2950*/  LEA.HI.X R61, R146, UR13, R61, 0x2, P1 ;  /* 0x0000000d923d7c11 */ /* 0x000fd600088f143d */
[----:B--2---:R-:W-:Y:S05]  /*2960*/  @!P2 BRA `(.L_x_37) ;  /* 0x000000000004a947 */ /* 0x004fea0003800000 */
[----:B------:R2:W5:Y:S02]  /*2970*/  LDG.E.LTC128B R151, desc[UR14][R60.64+0x20] ;  /* 0x0000200e3c977981 */ /* 0x000564000c1e1920 */
.L_x_37:
[----:B------:R-:W-:Y:S05]  /*2980*/  BSYNC B1 ;  /* 0x0000000000017941 */ /* 0x000fea0003800000 */
.L_x_36:
[----:B------:R-:W-:Y:S01]  /*2990*/  IADD3 R137, P1, R106, R136, RZ ;  /* 0x000000886a897210 */ /* 0x000fe20007f3e0ff */
[----:B-----5:R-:W-:Y:S01]  /*29a0*/  FMUL R62, R151, R132 ;  /* 0x00000084973e7220 */ /* 0x020fe20000400000 */
[----:B------:R-:W-:Y:S01]  /*29b0*/  ISETP.GT.AND P3, PT, R118, 0x10, PT ;  /* 0x000000107600780c */ /* 0x000fe20003f64270 */
[----:B------:R-:W-:Y:S01]  /*29c0*/  BSSY B1, `(.L_x_38) ;  /* 0x000000e000017945 */ /* 0x000fe20003800000 */
[----:B------:R-:W-:Y:S01]  /*29d0*/  LOP3.LUT R140, R140, 0xffffffef, RZ, 0xc0, !PT ;  /* 0xffffffef8c8c7812 */ /* 0x000fe200078ec0ff */
[----:B------:R-:W-:Y:S01]  /*29e0*/  FFMA R93, R63, R133, R62 ;  /* 0x000000853f5d7223 */ /* 0x000fe2000000003e */
[----:B------:R-:W-:Y:S01]  /*29f0*/  IMAD.X R146, R150, 0x1, R109, P1 ;  /* 0x0000000196927824 */ /* 0x000fe200008e066d */
[----:B------:R-:W-:Y:S01]  /*2a00*/  IADD3 R62, P1, R92, UR7, RZ ;  /* 0x000000075c3e7c10 */ /* 0x000fe2000ff3e0ff */
[----:B------:R-:W-:Y:S02]  /*2a10*/  IMAD.MOV.U32 R161, RZ, RZ, R151 ;  /* 0x000000ffffa17224 */ /* 0x000fe400078e0097 */
[----:B------:R3:W-:Y:S01]  /*2a20*/  @P2 STG.E desc[UR14][R56.64+0x20], R93 ;  /* 0x0000205d38002986 */ /* 0x0007e2000c10190e */
[----:B------:R-:W-:-:S02]  /*2a30*/  IADD3.X R63, R23, UR8, RZ, P1, !PT ;  /* 0x00000008173f7c10 */ /* 0x000fc40008ffe4ff */
[----:B------:R-:W-:Y:S02]  /*2a40*/  ISETP.GT.AND P1, PT, R5, RZ, P3 ;  /* 0x000000ff0500720c */ /* 0x000fe40001f24270 */
[C---:B------:R-:W-:Y:S02]  /*2a50*/  LEA R136, P2, R137.reuse, UR12, 0x2 ;  /* 0x0000000c89887c11 */ /* 0x040fe4000f8410ff */
[----:B------:R-:W-:Y:S02]  /*2a60*/  @P3 LOP3.LUT R140, R140, 0x10, RZ, 0xfc, !PT ;  /* 0x000000108c8c3812 */ /* 0x000fe400078efcff */
[----:B------:R-:W-:-:S07]  /*2a70*/  LEA.HI.X R137, R137, UR13, R146, 0x2, P2 ;  /* 0x0000000d89897c11 */ /* 0x000fce00090f1492 */
[----:B---3--:R-:W-:Y:S05]  /*2a80*/  @!P1 BRA `(.L_x_39) ;  /* 0x0000000000049947 */ /* 0x008fea0003800000 */
[----:B------:R3:W5:Y:S02]  /*2a90*/  LDG.E.LTC128B R161, desc[UR14][R136.64] ;  /* 0x0000000e88a17981 */ /* 0x000764000c1e1920 */
.L_x_39:
[----:B------:R-:W-:Y:S05]  /*2aa0*/  BSYNC B1 ;  /* 0x0000000000017941 */ /* 0x000fea0003800000 */
.L_x_38:
[----:B-----5:R-:W-:Y:S01]  /*2ab0*/  FMUL R93, R161, R132 ;  /* 0x00000084a15d7220 */ /* 0x020fe20000400000 */
[----:B------:R-:W-:Y:S01]  /*2ac0*/  IMAD.WIDE.U32 R88, R18, 0x7, R88 ;  /* 0x0000000712587825 */ /* 0x000fe200078e0058 */
[----:B------:R-:W-:Y:S01]  /*2ad0*/  ISETP.GT.AND P2, PT, R118, 0x11, PT ;  /* 0x000000117600780c */ /* 0x000fe20003f44270 */
[----:B------:R-:W-:Y:S02]  /*2ae0*/  BSSY B1, `(.L_x_40) ;  /* 0x00000ab000017945 */ /* 0x000fe40003800000 */
[----:B------:R-:W-:Y:S01]  /*2af0*/  FFMA R97, R64, R133, R93 ;  /* 0x0000008540617223 */ /* 0x000fe2000000005d */
[----:B------:R-:W-:-:S04]  /*2b00*/  LOP3.LUT R140, R140, 0xfffffbff, RZ, 0xc0, !PT ;  /* 0xfffffbff8c8c7812 */ /* 0x000fc800078ec0ff */
[----:B------:R4:W-:Y:S01]  /*2b10*/  @P1 STG.E desc[UR14][R62.64], R97 ;  /* 0x000000613e001986 */ /* 0x0009e2000c10190e */
[----:B------:R-:W-:-:S05]  /*2b20*/  IADD3 R64, P1, R90, R106, RZ ;  /* 0x0000006a5a407210 */ /* 0x000fca0007f3e0ff */
[----:B------:R-:W-:Y:S01]  /*2b30*/  IMAD.X R91, R91, 0x1, R109, P1 ;  /* 0x000000015b5b7824 */ /* 0x000fe200008e066d */
[----:B---3--:R-:W-:Y:S02]  /*2b40*/  LEA R136, P1, R64, UR12, 0x2 ;  /* 0x0000000c40887c11 */ /* 0x008fe4000f8210ff */
[----:B------:R-:W-:Y:S02]  /*2b50*/  @P2 LOP3.LUT R140, R140, 0x400, RZ, 0xfc, !PT ;  /* 0x000004008c8c2812 */ /* 0x000fe400078efcff */
[----:B------:R-:W-:Y:S01]  /*2b60*/  LEA.HI.X R137, R64, UR13, R91, 0x2, P1 ;  /* 0x0000000d40897c11 */ /* 0x000fe200088f145b */
[----:B------:R-:W-:Y:S01]  /*2b70*/  IMAD.WIDE.U32 R90, R18, 0x7, R144 ;  /* 0x00000007125a7825 */ /* 0x000fe200078e0090 */
[----:B------:R-:W-:-:S04]  /*2b80*/  IADD3 R92, P1, R56, UR7, RZ ;  /* 0x00000007385c7c10 */ /* 0x000fc8000ff3e0ff */
[----:B------:R-:W-:Y:S02]  /*2b90*/  IADD3.X R93, R57, UR8, RZ, P1, !PT ;  /* 0x00000008395d7c10 */ /* 0x000fe40008ffe4ff */
[----:B------:R-:W-:-:S04]  /*2ba0*/  IADD3 R144, P1, R88, R18, RZ ;  /* 0x0000001258907210 */ /* 0x000fc80007f3e0ff */
[----:B------:R-:W-:Y:S02]  /*2bb0*/  IADD3.X R145, R19, R138, R89, P1, !PT ;  /* 0x0000008a13917210 */ /* 0x000fe40000ffe459 */
[-C--:B------:R-:W-:Y:S01]  /*2bc0*/  IADD3 R146, P1, R90, R18.reuse, RZ ;  /* 0x000000125a927210 */ /* 0x080fe20007f3e0ff */
[----:B------:R-:W-:-:S03]  /*2bd0*/  IMAD.WIDE.U32 R88, R139, R18, R144 ;  /* 0x000000128b587225 */ /* 0x000fc600078e0090 */
[----:B------:R-:W-:Y:S01]  /*2be0*/  IADD3.X R147, R19, R138, R91, P1, !PT ;  /* 0x0000008a13937210 */ /* 0x000fe20000ffe45b */
[----:B------:R-:W-:Y:S01]  /*2bf0*/  IMAD.WIDE.U32 R144, R18, 0x7, R144 ;  /* 0x0000000712907825 */ /* 0x000fe200078e0090 */
[----:B------:R-:W-:-:S03]  /*2c00*/  IADD3 R88, P1, R20, R88, RZ ;  /* 0x0000005814587210 */ /* 0x000fc60007f3e0ff */
[----:B------:R-:W-:Y:S01]  /*2c10*/  IMAD.WIDE.U32 R90, R139, R18, R146 ;  /* 0x000000128b5a7225 */ /* 0x000fe200078e0092 */
[----:B------:R-:W-:-:S03]  /*2c20*/  IADD3.X R89, R21, R143, R89, P1, !PT ;  /* 0x0000008f15597210 */ /* 0x000fc60000ffe459 */
[----:B------:R-:W-:Y:S01]  /*2c30*/  IMAD.WIDE.U32 R146, R18, 0x7, R146 ;  /* 0x0000000712927825 */ /* 0x000fe200078e0092 */
[----:B------:R-:W-:-:S03]  /*2c40*/  IADD3 R150, P1, R20, R90, RZ ;  /* 0x0000005a14967210 */ /* 0x000fc60007f3e0ff */
[----:B------:R-:W-:Y:S01]  /*2c50*/  IMAD.WIDE.U32 R88, R6, UR10, R88 ;  /* 0x0000000a06587c25 */ /* 0x000fe2000f8e0058 */
[----:B------:R-:W-:-:S03]  /*2c60*/  IADD3.X R151, R21, R143, R91, P1, !PT ;  /* 0x0000008f15977210 */ /* 0x000fc60000ffe45b */
[----:B------:R-:W-:Y:S01]  /*2c70*/  IMAD.IADD R89, R141, 0x1, R89 ;  /* 0x000000018d597824 */ /* 0x000fe200078e0259 */
[----:B------:R-:W-:Y:S01]  /*2c80*/  LEA R90, P1, R88, UR12, 0x2 ;  /* 0x0000000c585a7c11 */ /* 0x000fe2000f8210ff */
[----:B------:R-:W-:-:S03]  /*2c90*/  IMAD.WIDE.U32 R150, R6, UR10, R150 ;  /* 0x0000000a06967c25 */ /* 0x000fc6000f8e0096 */
[----:B------:R-:W-:Y:S01]  /*2ca0*/  LEA.HI.X R91, R88, UR13, R89, 0x2, P1 ;  /* 0x0000000d585b7c11 */ /* 0x000fe200088f1459 */
[----:B------:R-:W-:Y:S01]  /*2cb0*/  IMAD.IADD R89, R141, 0x1, R151 ;  /* 0x000000018d597824 */ /* 0x000fe200078e0297 */
[----:B------:R-:W-:-:S04]  /*2cc0*/  LEA R88, P1, R150, UR12, 0x2 ;  /* 0x0000000c96587c11 */ /* 0x000fc8000f8210ff */
[----:B------:R-:W-:Y:S02]  /*2cd0*/  LEA.HI.X R89, R150, UR13, R89, 0x2, P1 ;  /* 0x0000000d96597c11 */ /* 0x000fe400088f1459 */
[----:B------:R-:W-:-:S05]  /*2ce0*/  IADD3 R96, P1, R106, R96, RZ ;  /* 0x000000606a607210 */ /* 0x000fca0007f3e0ff */
[----:B------:R-:W-:Y:S01]  /*2cf0*/  IMAD.X R117, R117, 0x1, R109, P1 ;  /* 0x0000000175757824 */ /* 0x000fe200008e066d */
[----:B------:R-:W-:-:S04]  /*2d00*/  LEA R152, P1, R96, UR12, 0x2 ;  /* 0x0000000c60987c11 */ /* 0x000fc8000f8210ff */
[----:B------:R-:W-:Y:S02]  /*2d10*/  LEA.HI.X R153, R96, UR13, R117, 0x2, P1 ;  /* 0x0000000d60997c11 */ /* 0x000fe400088f1475 */
[----:B------:R-:W-:-:S05]  /*2d20*/  IADD3 R64, P1, R94, R106, RZ ;  /* 0x0000006a5e407210 */ /* 0x000fca0007f3e0ff */
[----:B------:R-:W-:Y:S01]  /*2d30*/  IMAD.X R95, R95, 0x1, R109, P1 ;  /* 0x000000015f5f7824 */ /* 0x000fe200008e066d */
[----:B------:R-:W-:-:S04]  /*2d40*/  LEA R150, P1, R64, UR12, 0x2 ;  /* 0x0000000c40967c11 */ /* 0x000fc8000f8210ff */
[----:B------:R-:W-:Y:S02]  /*2d50*/  LEA.HI.X R151, R64, UR13, R95, 0x2, P1 ;  /* 0x0000000d40977c11 */ /* 0x000fe400088f145f */
[----:B------:R-:W-:-:S04]  /*2d60*/  IADD3 R144, P1, R144, R18, RZ ;  /* 0x0000001290907210 */ /* 0x000fc80007f3e0ff */
[----:B------:R-:W-:Y:S02]  /*2d70*/  IADD3.X R145, R19, R138, R145, P1, !PT ;  /* 0x0000008a13917210 */ /* 0x000fe40000ffe491 */
[-C--:B------:R-:W-:Y:S01]  /*2d80*/  IADD3 R146, P1, R146, R18.reuse, RZ ;  /* 0x0000001292927210 */ /* 0x080fe20007f3e0ff */
[----:B------:R-:W-:-:S03]  /*2d90*/  IMAD.WIDE.U32 R94, R139, R18, R144 ;  /* 0x000000128b5e7225 */ /* 0x000fc600078e0090 */
[----:B------:R-:W-:Y:S01]  /*2da0*/  IADD3.X R147, R19, R138, R147, P1, !PT ;  /* 0x0000008a13937210 */ /* 0x000fe20000ffe493 */
[----:B------:R-:W-:Y:S01]  /*2db0*/  IMAD.WIDE.U32 R144, R18, 0x7, R144 ;  /* 0x0000000712907825 */ /* 0x000fe200078e0090 */
[----:B------:R-:W-:-:S03]  /*2dc0*/  IADD3 R94, P1, R20, R94, RZ ;  /* 0x0000005e145e7210 */ /* 0x000fc60007f3e0ff */
[----:B----4-:R-:W-:Y:S01]  /*2dd0*/  IMAD.WIDE.U32 R96, R139, R18, R146 ;  /* 0x000000128b607225 */ /* 0x010fe200078e0092 */
        /* <DEDUP_REMOVED lines=56> */
[----:B------:R-:W-:Y:S02]  /*3160*/  IADD3.X R103, R21, R143, R103, P1, !PT ;  /* 0x0000008f15677210 */ /* 0x000fe40000ffe467 */
[----:B------:R-:W-:Y:S01]  /*3170*/  IADD3 R164, P1, R20, R104, RZ ;  /* 0x0000006814a47210 */ /* 0x000fe20007f3e0ff */
[----:B------:R-:W-:-:S03]  /*3180*/  IMAD.WIDE.U32 R102, R6, UR10, R102 ;  /* 0x0000000a06667c25 */ /* 0x000fc6000f8e0066 */
[----:B------:R-:W-:Y:S01]  /*3190*/  IADD3.X R165, R21, R143, R105, P1, !PT ;  /* 0x0000008f15a57210 */ /* 0x000fe20000ffe469 */
        /* <DEDUP_REMOVED lines=10> */
[----:B------:R-:W-:Y:S01]  /*3240*/  LEA.HI.X R111, R111, UR13, R114, 0x2, P1 ;  /* 0x0000000d6f6f7c11 */ /* 0x000fe200088f1472 */
[----:B------:R-:W-:Y:S01]  /*3250*/  IMAD.WIDE.U32 R114, R18, 0x7, R162 ;  /* 0x0000000712727825 */ /* 0x000fe200078e00a2 */
[----:B------:R-:W-:-:S05]  /*3260*/  IADD3 R64, P1, R112, R106, RZ ;  /* 0x0000006a70407210 */ /* 0x000fca0007f3e0ff */
[----:B------:R-:W-:Y:S01]  /*3270*/  IMAD.X R113, R113, 0x1, R109, P1 ;  /* 0x0000000171717824 */ /* 0x000fe200008e066d */
[----:B------:R-:W-:-:S04]  /*3280*/  LEA R112, P1, R64, UR12, 0x2 ;  /* 0x0000000c40707c11 */ /* 0x000fc8000f8210ff */
[----:B------:R-:W-:Y:S02]  /*3290*/  LEA.HI.X R113, R64, UR13, R113, 0x2, P1 ;  /* 0x0000000d40717c11 */ /* 0x000fe400088f1471 */
[----:B------:R-:W-:-:S04]  /*32a0*/  IADD3 R162, P1, R116, R18, RZ ;  /* 0x0000001274a27210 */ /* 0x000fc80007f3e0ff */
[----:B------:R-:W-:Y:S02]  /*32b0*/  IADD3.X R163, R19, R138, R117, P1, !PT ;  /* 0x0000008a13a37210 */ /* 0x000fe40000ffe475 */
[----:B------:R-:W-:-:S04]  /*32c0*/  IADD3 R166, P1, R114, R18, RZ ;  /* 0x0000001272a67210 */ /* 0x000fc80007f3e0ff */
[----:B------:R-:W-:Y:S01]  /*32d0*/  IADD3.X R167, R19, R138, R115, P1, !PT ;  /* 0x0000008a13a77210 */ /* 0x000fe20000ffe473 */
[----:B------:R-:W-:-:S04]  /*32e0*/  IMAD.WIDE.U32 R114, R139, R18, R162 ;  /* 0x000000128b727225 */ /* 0x000fc800078e00a2 */
[----:B------:R-:W-:Y:S01]  /*32f0*/  IMAD.WIDE.U32 R164, R139, R18, R166 ;  /* 0x000000128ba47225 */ /* 0x000fe200078e00a6 */
[----:B------:R-:W-:-:S03]  /*3300*/  IADD3 R116, P1, R20, R114, RZ ;  /* 0x0000007214747210 */ /* 0x000fc60007f3e0ff */
[----:B------:R-:W-:Y:S01]  /*3310*/  IMAD.WIDE.U32 R162, R18, 0x7, R162 ;  /* 0x0000000712a27825 */ /* 0x000fe200078e00a2 */
[----:B------:R-:W-:Y:S02]  /*3320*/  IADD3.X R117, R21, R143, R115, P1, !PT ;  /* 0x0000008f15757210 */ /* 0x000fe40000ffe473 */
[----:B------:R-:W-:Y:S01]  /*3330*/  IADD3 R164, P1, R20, R164, RZ ;  /* 0x000000a414a47210 */ /* 0x000fe20007f3e0ff */
[----:B------:R-:W-:-:S03]  /*3340*/  IMAD.WIDE.U32 R166, R18, 0x7, R166 ;  /* 0x0000000712a67825 */ /* 0x000fc600078e00a6 */
[----:B------:R-:W-:Y:S01]  /*3350*/  IADD3.X R165, R21, R143, R165, P1, !PT ;  /* 0x0000008f15a57210 */ /* 0x000fe20000ffe4a5 */
[----:B------:R-:W-:-:S04]  /*3360*/  IMAD.WIDE.U32 R116, R6, UR10, R116 ;  /* 0x0000000a06747c25 */ /* 0x000fc8000f8e0074 */
        /* <DEDUP_REMOVED lines=15> */
[----:B------:R-:W-:Y:S02]  /*3460*/  IADD3.X R155, R19, R138, R167, P1, !PT ;  /* 0x0000008a139b7210 */ /* 0x000fe40000ffe4a7 */
[----:B------:R-:W-:Y:S01]  /*3470*/  LEA R108, P1, R149, UR12, 0x2 ;  /* 0x0000000c956c7c11 */ /* 0x000fe2000f8210ff */
[----:B------:R-:W-:-:S03]  /*3480*/  IMAD.WIDE.U32 R138, R139, R18, R154 ;  /* 0x000000128b8a7225 */ /* 0x000fc600078e009a */
[----:B------:R-:W-:Y:S02]  /*3490*/  LEA.HI.X R109, R149, UR13, R142, 0x2, P1 ;  /* 0x0000000d956d7c11 */ /* 0x000fe400088f148e */
[----:B------:R-:W-:-:S04]  /*34a0*/  IADD3 R18, P1, R20, R134, RZ ;  /* 0x0000008614127210 */ /* 0x000fc80007f3e0ff */
[----:B------:R-:W-:Y:S02]  /*34b0*/  IADD3.X R19, R21, R143, R135, P1, !PT ;  /* 0x0000008f15137210 */ /* 0x000fe40000ffe487 */
[----:B------:R-:W-:-:S04]  /*34c0*/  IADD3 R134, P1, R20, R138, RZ ;  /* 0x0000008a14867210 */ /* 0x000fc80007f3e0ff */
        /* <DEDUP_REMOVED lines=9> */
[----:B------:R-:W-:-:S13]  /*3560*/  ISETP.GT.AND P1, PT, R5, RZ, P2 ;  /* 0x000000ff0500720c */ /* 0x000fda0001724270 */
[----:B------:R-:W-:Y:S05]  /*3570*/  @!P1 BRA `(.L_x_41) ;  /* 0x0000000000049947 */ /* 0x000fea0003800000 */
[----:B------:R3:W5:Y:S02]  /*3580*/  LDG.E.LTC128B R161, desc[UR14][R136.64] ;  /* 0x0000000e88a17981 */ /* 0x000764000c1e1920 */
.L_x_41:
[----:B------:R-:W-:Y:S05]  /*3590*/  BSYNC B1 ;  /* 0x0000000000017941 */ /* 0x000fea0003800000 */
.L_x_40:
[----:B-----5:R-:W-:Y:S01]  /*35a0*/  FMUL R6, R161, R132 ;  /* 0x00000084a1067220 */ /* 0x020fe20000400000 */
[----:B------:R-:W-:Y:S03]  /*35b0*/  BSSY B1, `(.L_x_42) ;  /* 0x0000006000017945 */ /* 0x000fe60003800000 */
[----:B------:R-:W-:-:S05]  /*35c0*/  FFMA R65, R65, R133, R6 ;  /* 0x0000008541417223 */ /* 0x000fca0000000006 */
[----:B------:R4:W-:Y:S01]  /*35d0*/  @P1 STG.E desc[UR14][R92.64], R65 ;  /* 0x000000415c001986 */ /* 0x0009e2000c10190e */
[----:B------:R-:W-:-:S13]  /*35e0*/  ISETP.GT.AND P1, PT, R5, 0x8, P3 ;  /* 0x000000080500780c */ /* 0x000fda0001f24270 */
[----:B----4-:R-:W-:Y:S05]  /*35f0*/  @!P1 BRA `(.L_x_43) ;  /* 0x0000000000049947 */ /* 0x010fea0003800000 */
[----:B------:R4:W5:Y:S02]  /*3600*/  LDG.E.LTC128B R161, desc[UR14][R90.64+0x20] ;  /* 0x0000200e5aa17981 */ /* 0x000964000c1e1920 */
.L_x_43:
[----:B------:R-:W-:Y:S05]  /*3610*/  BSYNC B1 ;  /* 0x0000000000017941 */ /* 0x000fea0003800000 */
.L_x_42:
[----:B-----5:R-:W-:Y:S01]  /*3620*/  FMUL R65, R161, R132 ;  /* 0x00000084a1417220 */ /* 0x020fe20000400000 */
[----:B------:R-:W-:Y:S03]  /*3630*/  BSSY B1, `(.L_x_44) ;  /* 0x0000006000017945 */ /* 0x000fe60003800000 */
[----:B------:R-:W-:-:S05]  /*3640*/  FFMA R65, R66, R133, R65 ;  /* 0x0000008542417223 */ /* 0x000fca0000000041 */
[----:B------:R0:W-:Y:S01]  /*3650*/  @P1 STG.E desc[UR14][R62.64+0x20], R65 ;  /* 0x000020413e001986 */ /* 0x0001e2000c10190e */
[----:B------:R-:W-:-:S13]  /*3660*/  ISETP.GT.AND P1, PT, R5, 0x8, P2 ;  /* 0x000000080500780c */ /* 0x000fda0001724270 */
[----:B0-----:R-:W-:Y:S05]  /*3670*/  @!P1 BRA `(.L_x_45) ;  /* 0x0000000000049947 */ /* 0x001fea0003800000 */
[----:B------:R0:W5:Y:S02]  /*3680*/  LDG.E.LTC128B R161, desc[UR14][R88.64+0x20] ;  /* 0x0000200e58a17981 */ /* 0x000164000c1e1920 */
.L_x_45:
[----:B------:R-:W-:Y:S05]  /*3690*/  BSYNC B1 ;  /* 0x0000000000017941 */ /* 0x000fea0003800000 */
.L_x_44:
[----:B-----5:R-:W-:Y:S01]  /*36a0*/  FMUL R6, R161, R132 ;  /* 0x00000084a1067220 */ /* 0x020fe20000400000 */
[----:B------:R-:W-:Y:S01]  /*36b0*/  @P1 IMAD.MOV.U32 R66, RZ, RZ, R92 ;  /* 0x000000ffff421224 */ /* 0x000fe200078e005c */
[----:B------:R-:W-:Y:S01]  /*36c0*/  ISETP.GT.AND P3, PT, R118, 0x18, PT ;  /* 0x000000187600780c */ /* 0x000fe20003f64270 */
[----:B------:R-:W-:Y:S01]  /*36d0*/  BSSY B1, `(.L_x_46) ;  /* 0x000000b000017945 */ /* 0x000fe20003800000 */
[----:B------:R-:W-:Y:S01]  /*36e0*/  FFMA R135, R67, R133, R6 ;  /* 0x0000008543877223 */ /* 0x000fe20000000006 */
[----:B------:R-:W-:Y:S01]  /*36f0*/  @P1 IMAD.MOV.U32 R67, RZ, RZ, R93 ;  /* 0x000000ffff431224 */ /* 0x000fe200078e005d */
[----:B------:R-:W-:-:S04]  /*3700*/  LOP3.LUT R140, R140, 0xfffffdff, RZ, 0xc0, !PT ;  /* 0xfffffdff8c8c7812 */ /* 0x000fc800078ec0ff */
[----:B------:R0:W-:Y:S01]  /*3710*/  @P1 STG.E desc[UR14][R66.64+0x20], R135 ;  /* 0x0000208742001986 */ /* 0x0001e2000c10190e */
[----:B------:R-:W-:-:S04]  /*3720*/  IADD3 R64, P1, R62, UR7, RZ ;  /* 0x000000073e407c10 */ /* 0x000fc8000ff3e0ff */
[----:B------:R-:W-:Y:S02]  /*3730*/  IADD3.X R65, R63, UR8, RZ, P1, !PT ;  /* 0x000000083f417c10 */ /* 0x000fe40008ffe4ff */
[----:B------:R-:W-:Y:S02]  /*3740*/  ISETP.GT.AND P1, PT, R5, RZ, P3 ;  /* 0x000000ff0500720c */ /* 0x000fe40001f24270 */
[----:B------:R-:W-:-:S11]  /*3750*/  @P3 LOP3.LUT R140, R140, 0x200, RZ, 0xfc, !PT ;  /* 0x000002008c8c3812 */ /* 0x000fd600078efcff */
[----:B0-----:R-:W-:Y:S05]  /*3760*/  @!P1 BRA `(.L_x_47) ;  /* 0x0000000000049947 */ /* 0x001fea0003800000 */
[----:B------:R0:W5:Y:S02]  /*3770*/  LDG.E.LTC128B R161, desc[UR14][R152.64] ;  /* 0x0000000e98a17981 */ /* 0x000164000c1e1920 */
.L_x_47:
[----:B------:R-:W-:Y:S05]  /*3780*/  BSYNC B1 ;  /* 0x0000000000017941 */ /* 0x000fea0003800000 */
.L_x_46:
[----:B-----5:R-:W-:Y:S01]  /*3790*/  FMUL R67, R161, R132 ;  /* 0x00000084a1437220 */ /* 0x020fe20000400000 */
[----:B------:R-:W-:Y:S01]  /*37a0*/  ISETP.GT.AND P2, PT, R118, 0x19, PT ;  /* 0x000000197600780c */ /* 0x000fe20003f44270 */
[----:B------:R-:W-:Y:S01]  /*37b0*/  BSSY B1, `(.L_x_48) ;  /* 0x000000a000017945 */ /* 0x000fe20003800000 */
[----:B------:R-:W-:Y:S01]  /*37c0*/  LOP3.LUT R140, R140, 0xfffffeff, RZ, 0xc0, !PT ;  /* 0xfffffeff8c8c7812 */ /* 0x000fe200078ec0ff */
[----:B------:R-:W-:-:S05]  /*37d0*/  FFMA R135, R68, R133, R67 ;  /* 0x0000008544877223 */ /* 0x000fca0000000043 */
[----:B------:R0:W-:Y:S01]  /*37e0*/  @P1 STG.E desc[UR14][R64.64], R135 ;  /* 0x0000008740001986 */ /* 0x0001e2000c10190e */
[----:B------:R-:W-:-:S04]  /*37f0*/  IADD3 R66, P1, R92, UR7, RZ ;  /* 0x000000075c427c10 */ /* 0x000fc8000ff3e0ff */
[----:B------:R-:W-:Y:S02]  /*3800*/  IADD3.X R67, R93, UR8, RZ, P1, !PT ;  /* 0x000000085d437c10 */ /* 0x000fe40008ffe4ff */
[----:B------:R-:W-:Y:S02]  /*3810*/  ISETP.GT.AND P1, PT, R5, RZ, P2 ;  /* 0x000000ff0500720c */ /* 0x000fe40001724270 */
[----:B------:R-:W-:-:S11]  /*3820*/  @P2 LOP3.LUT R140, R140, 0x100, RZ, 0xfc, !PT ;  /* 0x000001008c8c2812 */ /* 0x000fd600078efcff */
[----:B0-----:R-:W-:Y:S05]  /*3830*/  @!P1 BRA `(.L_x_49) ;  /* 0x0000000000049947 */ /* 0x001fea0003800000 */
[----:B------:R0:W5:Y:S02]  /*3840*/  LDG.E.LTC128B R161, desc[UR14][R150.64] ;  /* 0x0000000e96a17981 */ /* 0x000164000c1e1920 */
.L_x_49:
[----:B------:R-:W-:Y:S05]  /*3850*/  BSYNC B1 ;  /* 0x0000000000017941 */ /* 0x000fea0003800000 */
.L_x_48:
[----:B-----5:R-:W-:Y:S01]  /*3860*/  FMUL R6, R161, R132 ;  /* 0x00000084a1067220 */ /* 0x020fe20000400000 */
[----:B------:R-:W-:Y:S03]  /*3870*/  BSSY B1, `(.L_x_50) ;  /* 0x0000008000017945 */ /* 0x000fe60003800000 */
[----:B------:R-:W-:-:S05]  /*3880*/  FFMA R135, R69, R133, R6 ;  /* 0x0000008545877223 */ /* 0x000fca0000000006 */
[----:B------:R0:W-:Y:S01]  /*3890*/  @P1 STG.E desc[UR14][R66.64], R135 ;  /* 0x0000008742001986 */ /* 0x0001e2000c10190e */
[----:B------:R-:W-:-:S04]  /*38a0*/  IADD3 R68, P1, R62, UR7, RZ ;  /* 0x000000073e447c10 */ /* 0x000fc8000ff3e0ff */
[----:B------:R-:W-:Y:S02]  /*38b0*/  IADD3.X R69, R63, UR8, RZ, P1, !PT ;  /* 0x000000083f457c10 */ /* 0x000fe40008ffe4ff */
[----:B------:R-:W-:-:S13]  /*38c0*/  ISETP.GT.AND P1, PT, R5, 0x8, P3 ;  /* 0x000000080500780c */ /* 0x000fda0001f24270 */
[----:B0-----:R-:W-:Y:S05]  /*38d0*/  @!P1 BRA `(.L_x_51) ;  /* 0x0000000000049947 */ /* 0x001fea0003800000 */
[----:B------:R0:W5:Y:S02]  /*38e0*/  LDG.E.LTC128B R161, desc[UR14][R96.64+0x20] ;  /* 0x0000200e60a17981 */ /* 0x000164000c1e1920 */
.L_x_51:
[----:B------:R-:W-:Y:S05]  /*38f0*/  BSYNC B1 ;  /* 0x0000000000017941 */ /* 0x000fea0003800000 */
.L_x_50:
[----:B-----5:R-:W-:Y:S01]  /*3900*/  FMUL R135, R161, R132 ;  /* 0x00000084a1877220 */ /* 0x020fe20000400000 */
[----:B------:R-:W-:Y:S03]  /*3910*/  BSSY B1, `(.L_x_52) ;  /* 0x0000008000017945 */ /* 0x000fe60003800000 */
[----:B---3--:R-:W-:-:S05]  /*3920*/  FFMA R137, R70, R133, R135 ;  /* 0x0000008546897223 */ /* 0x008fca0000000087 */
[----:B------:R3:W-:Y:S01]  /*3930*/  @P1 STG.E desc[UR14][R68.64+0x20], R137 ;  /* 0x0000208944001986 */ /* 0x0007e2000c10190e */
[----:B------:R-:W-:-:S04]  /*3940*/  IADD3 R134, P1, R92, UR7, RZ ;  /* 0x000000075c867c10 */ /* 0x000fc8000ff3e0ff */
[----:B------:R-:W-:Y:S02]  /*3950*/  IADD3.X R135, R93, UR8, RZ, P1, !PT ;  /* 0x000000085d877c10 */ /* 0x000fe40008ffe4ff */
[----:B------:R-:W-:-:S13]  /*3960*/  ISETP.GT.AND P1, PT, R5, 0x8, P2 ;  /* 0x000000080500780c */ /* 0x000fda0001724270 */
[----:B---3--:R-:W-:Y:S05]  /*3970*/  @!P1 BRA `(.L_x_53) ;  /* 0x0000000000049947 */ /* 0x008fea0003800000 */
[----:B------:R3:W5:Y:S02]  /*3980*/  LDG.E.LTC128B R161, desc[UR14][R94.64+0x20] ;  /* 0x0000200e5ea17981 */ /* 0x000764000c1e1920 */
.L_x_53:
[----:B------:R-:W-:Y:S05]  /*3990*/  BSYNC B1 ;  /* 0x0000000000017941 */ /* 0x000fea0003800000 */
.L_x_52:
        /* <DEDUP_REMOVED lines=12> */
.L_x_55:
[----:B------:R-:W-:Y:S05]  /*3a60*/  BSYNC B1 ;  /* 0x0000000000017941 */ /* 0x000fea0003800000 */
.L_x_54:
        /* <DEDUP_REMOVED lines=12> */
.L_x_57:
[----:B------:R-:W-:Y:S05]  /*3b30*/  BSYNC B1 ;  /* 0x0000000000017941 */ /* 0x000fea0003800000 */
.L_x_56:
        /* <DEDUP_REMOVED lines=9> */
.L_x_59:
[----:B------:R-:W-:Y:S05]  /*3bd0*/  BSYNC B1 ;  /* 0x0000000000017941 */ /* 0x000fea0003800000 */
.L_x_58:
        /* <DEDUP_REMOVED lines=9> */
.L_x_61:
[----:B------:R-:W-:Y:S05]  /*3c70*/  BSYNC B1 ;  /* 0x0000000000017941 */ /* 0x000fea0003800000 */
.L_x_60:
        /* <DEDUP_REMOVED lines=12> */
.L_x_63:
[----:B------:R-:W-:Y:S05]  /*3d40*/  BSYNC B1 ;  /* 0x0000000000017941 */ /* 0x000fea0003800000 */
.L_x_62:
        /* <DEDUP_REMOVED lines=12> */
.L_x_65:
[----:B------:R-:W-:Y:S05]  /*3e10*/  BSYNC B1 ;  /* 0x0000000000017941 */ /* 0x000fea0003800000 */
.L_x_64:
        /* <DEDUP_REMOVED lines=9> */
.L_x_67:
[----:B------:R-:W-:Y:S05]  /*3eb0*/  BSYNC B1 ;  /* 0x0000000000017941 */ /* 0x000fea0003800000 */
.L_x_66:
        /* <DEDUP_REMOVED lines=9> */
.L_x_69:
[----:B------:R-:W-:Y:S05]  /*3f50*/  BSYNC B1 ;  /* 0x0000000000017941 */ /* 0x000fea0003800000 */
.L_x_68:
        /* <DEDUP_REMOVED lines=12> */
.L_x_71:
[----:B------:R-:W-:Y:S05]  /*4020*/  BSYNC B1 ;  /* 0x0000000000017941 */ /* 0x000fea0003800000 */
.L_x_70:
[----:B0----5:R-:W-:Y:S01]  /*4030*/  FMUL R111, R161, R132 ;  /* 0x00000084a16f7220 */ /* 0x021fe20000400000 */
[----:B------:R-:W-:Y:S01]  /*4040*/  ISETP.GT.AND P3, PT, R118, 0x31, PT ;  /* 0x000000317600780c */ /* 0x000fe20003f64270 */
[----:B------:R-:W-:Y:S02]  /*4050*/  BSSY B1, `(.L_x_72) ;  /* 0x0000008000017945 */ /* 0x000fe40003800000 */
[----:B------:R-:W-:-:S05]  /*4060*/  FFMA R141, R80, R133, R111 ;  /* 0x00000085508d7223 */ /* 0x000fca000000006f */
[----:B------:R0:W-:Y:S01]  /*4070*/  @P1 STG.E desc[UR14][R78.64], R141 ;  /* 0x0000008d4e001986 */ /* 0x0001e2000c10190e */
[----:B------:R-:W-:-:S04]  /*4080*/  IADD3 R110, P1, R142, UR7, RZ ;  /* 0x000000078e6e7c10 */ /* 0x000fc8000ff3e0ff */
[----:B------:R-:W-:Y:S02]  /*4090*/  IADD3.X R111, R143, UR8, RZ, P1, !PT ;  /* 0x000000088f6f7c10 */ /* 0x000fe40008ffe4ff */
[----:B------:R-:W-:-:S13]  /*40a0*/  ISETP.GT.AND P1, PT, R5, RZ, P3 ;  /* 0x000000ff0500720c */ /* 0x000fda0001f24270 */
[----:B0-----:R-:W-:Y:S05]  /*40b0*/  @!P1 BRA `(.L_x_73) ;  /* 0x0000000000049947 */ /* 0x001fea0003800000 */
[----:B------:R0:W5:Y:S02]  /*40c0*/  LDG.E.LTC128B R161, desc[UR14][R112.64] ;  /* 0x0000000e70a17981 */ /* 0x000164000c1e1920 */
.L_x_73:
[----:B------:R-:W-:Y:S05]  /*40d0*/  BSYNC B1 ;  /* 0x0000000000017941 */ /* 0x000fea0003800000 */
.L_x_72:
[----:B-----5:R-:W-:Y:S01]  /*40e0*/  FMUL R6, R161, R132 ;  /* 0x00000084a1067220 */ /* 0x020fe20000400000 */
[----:B------:R-:W-:Y:S03]  /*40f0*/  BSSY B1, `(.L_x_74) ;  /* 0x0000008000017945 */ /* 0x000fe60003800000 */
[----:B0-----:R-:W-:-:S05]  /*4100*/  FFMA R113, R81, R133, R6 ;  /* 0x0000008551717223 */ /* 0x001fca0000000006 */
[----:B------:R0:W-:Y:S01]  /*4110*/  @P1 STG.E desc[UR14][R110.64], R113 ;  /* 0x000000716e001986 */ /* 0x0001e2000c10190e */
[----:B------:R-:W-:-:S04]  /*4120*/  IADD3 R80, P1, R76, UR7, RZ ;  /* 0x000000074c507c10 */ /* 0x000fc8000ff3e0ff */
[----:B------:R-:W-:Y:S02]  /*4130*/  IADD3.X R81, R77, UR8, RZ, P1, !PT ;  /* 0x000000084d517c10 */ /* 0x000fe40008ffe4ff */
[----:B------:R-:W-:-:S13]  /*4140*/  ISETP.GT.AND P1, PT, R5, 0x8, P6 ;  /* 0x000000080500780c */ /* 0x000fda0003724270 */
[----:B0-----:R-:W-:Y:S05]  /*4150*/  @!P1 BRA `(.L_x_75) ;  /* 0x0000000000049947 */ /* 0x001fea0003800000 */
[----:B------:R0:W5:Y:S02]  /*4160*/  LDG.E.LTC128B R161, desc[UR14][R114.64+0x20] ;  /* 0x0000200e72a17981 */ /* 0x000164000c1e1920 */
.L_x_75:
[----:B------:R-:W-:Y:S05]  /*4170*/  BSYNC B1 ;  /* 0x0000000000017941 */ /* 0x000fea0003800000 */
.L_x_74:
        /* <DEDUP_REMOVED lines=9> */
.L_x_77:
[----:B------:R-:W-:Y:S05]  /*4210*/  BSYNC B1 ;  /* 0x0000000000017941 */ /* 0x000fea0003800000 */
.L_x_76:
[----:B-----5:R-:W-:Y:S01]  /*4220*/  FMUL R6, R161, R132 ;  /* 0x00000084a1067220 */ /* 0x020fe20000400000 */
        /* <DEDUP_REMOVED lines=9> */
.L_x_79:
[----:B------:R-:W-:Y:S05]  /*42c0*/  BSYNC B1 ;  /* 0x0000000000017941 */ /* 0x000fea0003800000 */
.L_x_78:
[----:B0----5:R-:W-:Y:S01]  /*42d0*/  FMUL R107, R161, R132 ;  /* 0x00000084a16b7220 */ /* 0x021fe20000400000 */
[----:B------:R-:W-:Y:S03]  /*42e0*/  BSSY B1, `(.L_x_80) ;  /* 0x0000009000017945 */ /* 0x000fe60003800000 */
[----:B------:R-:W-:-:S05]  /*42f0*/  FFMA R141, R84, R133, R107 ;  /* 0x00000085548d7223 */ /* 0x000fca000000006b */
[----:B------:R0:W-:Y:S01]  /*4300*/  @P1 STG.E desc[UR14][R82.64], R141 ;  /* 0x0000008d52001986 */ /* 0x0001e2000c10190e */
[----:B------:R-:W-:-:S04]  /*4310*/  IADD3 R106, P1, R110, UR7, RZ ;  /* 0x000000076e6a7c10 */ /* 0x000fc8000ff3e0ff */
[----:B------:R-:W-:Y:S02]  /*4320*/  IADD3.X R107, R111, UR8, RZ, P1, !PT ;  /* 0x000000086f6b7c10 */ /* 0x000fe40008ffe4ff */
[----:B------:R-:W-:-:S04]  /*4330*/  ISETP.GT.AND P1, PT, R118, 0x39, PT ;  /* 0x000000397600780c */ /* 0x000fc80003f24270 */
[----:B------:R-:W-:-:S13]  /*4340*/  ISETP.GT.AND P5, PT, R5, RZ, P1 ;  /* 0x000000ff0500720c */ /* 0x000fda0000fa4270 */
[----:B0-----:R-:W-:Y:S05]  /*4350*/  @!P5 BRA `(.L_x_81) ;  /* 0x000000000004d947 */ /* 0x001fea0003800000 */
[----:B------:R0:W5:Y:S02]  /*4360*/  LDG.E.LTC128B R161, desc[UR14][R108.64] ;  /* 0x0000000e6ca17981 */ /* 0x000164000c1e1920 */
.L_x_81:
[----:B------:R-:W-:Y:S05]  /*4370*/  BSYNC B1 ;  /* 0x0000000000017941 */ /* 0x000fea0003800000 */
.L_x_80:
[----:B-----5:R-:W-:Y:S01]  /*4380*/  FMUL R6, R161, R132 ;  /* 0x00000084a1067220 */ /* 0x020fe20000400000 */
[----:B------:R-:W-:Y:S03]  /*4390*/  BSSY B1, `(.L_x_82) ;  /* 0x000000a000017945 */ /* 0x000fe60003800000 */
[----:B------:R-:W-:-:S05]  /*43a0*/  FFMA R141, R85, R133, R6 ;  /* 0x00000085558d7223 */ /* 0x000fca0000000006 */
[----:B------:R1:W-:Y:S01]  /*43b0*/  @P5 STG.E desc[UR14][R106.64], R141 ;  /* 0x0000008d6a005986 */ /* 0x0003e2000c10190e */
[----:B------:R-:W-:-:S04]  /*43c0*/  IADD3 R84, P5, R112, UR7, RZ ;  /* 0x0000000770547c10 */ /* 0x000fc8000ffbe0ff */
[----:B------:R-:W-:Y:S02]  /*43d0*/  IADD3.X R85, R113, UR8, RZ, P5, !PT ;  /* 0x0000000871557c10 */ /* 0x000fe4000affe4ff */
[----:B0-----:R-:W-:-:S04]  /*43e0*/  IADD3 R108, P5, R80, UR7, RZ ;  /* 0x00000007506c7c10 */ /* 0x001fc8000ffbe0ff */
[----:B------:R-:W-:Y:S02]  /*43f0*/  IADD3.X R109, R81, UR8, RZ, P5, !PT ;  /* 0x00000008516d7c10 */ /* 0x000fe4000affe4ff */
[----:B------:R-:W-:-:S13]  /*4400*/  ISETP.GT.AND P5, PT, R5, 0x8, P2 ;  /* 0x000000080500780c */ /* 0x000fda00017a4270 */
[----:B-1----:R-:W-:Y:S05]  /*4410*/  @!P5 BRA `(.L_x_83) ;  /* 0x000000000004d947 */ /* 0x002fea0003800000 */
[----:B------:R0:W5:Y:S02]  /*4420*/  LDG.E.LTC128B R161, desc[UR14][R18.64+0x20] ;  /* 0x0000200e12a17981 */ /* 0x000164000c1e1920 */
.L_x_83:
[----:B------:R-:W-:Y:S05]  /*4430*/  BSYNC B1 ;  /* 0x0000000000017941 */ /* 0x000fea0003800000 */
.L_x_82:
[----:B-----5:R-:W-:Y:S01]  /*4440*/  FMUL R141, R161, R132 ;  /* 0x00000084a18d7220 */ /* 0x020fe20000400000 */
[----:B------:R-:W-:Y:S03]  /*4450*/  BSSY B1, `(.L_x_84) ;  /* 0x0000006000017945 */ /* 0x000fe60003800000 */
[----:B------:R-:W-:-:S05]  /*4460*/  FFMA R141, R86, R133, R141 ;  /* 0x00000085568d7223 */ /* 0x000fca000000008d */
[----:B------:R1:W-:Y:S01]  /*4470*/  @P5 STG.E desc[UR14][R108.64+0x20], R141 ;  /* 0x0000208d6c005986 */ /* 0x0003e2000c10190e */
[----:B------:R-:W-:-:S13]  /*4480*/  ISETP.GT.AND P5, PT, R5, 0x8, P1 ;  /* 0x000000080500780c */ /* 0x000fda0000fa4270 */
[----:B-1----:R-:W-:Y:S05]  /*4490*/  @!P5 BRA `(.L_x_85) ;  /* 0x000000000004d947 */ /* 0x002fea0003800000 */
[----:B------:R1:W5:Y:S02]  /*44a0*/  LDG.E.LTC128B R161, desc[UR14][R20.64+0x20] ;  /* 0x0000200e14a17981 */ /* 0x000364000c1e1920 */
.L_x_85:
[----:B------:R-:W-:Y:S05]  /*44b0*/  BSYNC B1 ;  /* 0x0000000000017941 */ /* 0x000fea0003800000 */
.L_x_84:
[----:B-----5:R-:W-:Y:S01]  /*44c0*/  FMUL R6, R161, R132 ;  /* 0x00000084a1067220 */ /* 0x020fe20000400000 */
[----:B------:R-:W-:Y:S03]  /*44d0*/  BSSY B1, `(.L_x_86) ;  /* 0x0000006000017945 */ /* 0x000fe60003800000 */
[----:B------:R-:W-:-:S05]  /*44e0*/  FFMA R87, R87, R133, R6 ;  /* 0x0000008557577223 */ /* 0x000fca0000000006 */
[----:B------:R0:W-:Y:S01]  /*44f0*/  @P5 STG.E desc[UR14][R84.64+0x20], R87 ;  /* 0x0000205754005986 */ /* 0x0001e2000c10190e */
[----:B------:R-:W-:-:S13]  /*4500*/  ISETP.GT.AND P5, PT, R5, 0x80, P0 ;  /* 0x000000800500780c */ /* 0x000fda00007a4270 */
[----:B0-----:R-:W-:Y:S05]  /*4510*/  @!P5 BRA `(.L_x_87) ;  /* 0x000000000004d947 */ /* 0x001fea0003800000 */
[----:B------:R0:W5:Y:S02]  /*4520*/  LDG.E.LTC128B R161, desc[UR14][R12.64+0x200] ;  /* 0x0002000e0ca17981 */ /* 0x000164000c1e1920 */
.L_x_87:
[----:B------:R-:W-:Y:S05]  /*4530*/  BSYNC B1 ;  /* 0x0000000000017941 */ /* 0x000fea0003800000 */
.L_x_86:
[----:B-----5:R-:W-:Y:S01]  /*4540*/  FMUL R87, R161, R132 ;  /* 0x00000084a1577220 */ /* 0x020fe20000400000 */
[----:B------:R-:W-:Y:S03]  /*4550*/  BSSY B1, `(.L_x_88) ;  /* 0x0000007000017945 */ /* 0x000fe60003800000 */
[----:B------:R-:W-:-:S05]  /*4560*/  FFMA R87, R24, R133, R87 ;  /* 0x0000008518577223 */ /* 0x000fca0000000057 */
[----:B------:R0:W-:Y:S01]  /*4570*/  @P5 STG.E desc[UR14][R14.64+0x200], R87 ;  /* 0x000200570e005986 */ /* 0x0001e2000c10190e */
[----:B------:R-:W-:-:S04]  /*4580*/  LOP3.LUT P5, RZ, R140, 0x2, RZ, 0xc0, !PT ;  /* 0x000000028cff7812 */ /* 0x000fc800078ac0ff */
[----:B------:R-:W-:-:S13]  /*4590*/  ISETP.GT.AND P5, PT, R5, 0x80, P5 ;  /* 0x000000800500780c */ /* 0x000fda0002fa4270 */
[----:B0-----:R-:W-:Y:S05]  /*45a0*/  @!P5 BRA `(.L_x_89) ;  /* 0x000000000004d947 */ /* 0x001fea0003800000 */
[----:B------:R0:W5:Y:S02]  /*45b0*/  LDG.E.LTC128B R161, desc[UR14][R16.64+0x200] ;  /* 0x0002000e10a17981 */ /* 0x000164000c1e1920 */
.L_x_89:
[----:B------:R-:W-:Y:S05]  /*45c0*/  BSYNC B1 ;  /* 0x0000000000017941 */ /* 0x000fea0003800000 */
.L_x_88:
[----:B-----5:R-:W-:Y:S01]  /*45d0*/  FMUL R6, R161, R132 ;  /* 0x00000084a1067220 */ /* 0x020fe20000400000 */
[----:B------:R-:W-:Y:S01]  /*45e0*/  ISETP.GT.AND P0, PT, R5, 0x88, P0 ;  /* 0x000000880500780c */ /* 0x000fe20000704270 */
[----:B------:R-:W-:Y:S02]  /*45f0*/  BSSY B1, `(.L_x_90) ;  /* 0x0000005000017945 */ /* 0x000fe40003800000 */
[----:B------:R-:W-:-:S05]  /*4600*/  FFMA R25, R25, R133, R6 ;  /* 0x0000008519197223 */ /* 0x000fca0000000006 */
[----:B------:R0:W-:Y:S05]  /*4610*/  @P5 STG.E desc[UR14][R10.64+0x200], R25 ;  /* 0x000200190a005986 */ /* 0x0001ea000c10190e */
[----:B------:R-:W-:Y:S05]  /*4620*/  @!P0 BRA `(.L_x_91) ;  /* 0x0000000000048947 */ /* 0x000fea0003800000 */
[----:B------:R0:W5:Y:S02]  /*4630*/  LDG.E.LTC128B R161, desc[UR14][R12.64+0x220] ;  /* 0x0002200e0ca17981 */ /* 0x000164000c1e1920 */
.L_x_91:
[----:B------:R-:W-:Y:S05]  /*4640*/  BSYNC B1 ;  /* 0x0000000000017941 */ /* 0x000fea0003800000 */
.L_x_90:
[----:B0----5:R-:W-:Y:S01]  /*4650*/  FMUL R13, R161, R132 ;  /* 0x00000084a10d7220 */ /* 0x021fe20000400000 */
[----:B------:R-:W-:Y:S01]  /*4660*/  LOP3.LUT P5, RZ, R140, 0x2, RZ, 0xc0, !PT ;  /* 0x000000028cff7812 */ /* 0x000fe200078ac0ff */
[----:B------:R-:W-:Y:S02]  /*4670*/  BSSY B1, `(.L_x_92) ;  /* 0x0000006000017945 */ /* 0x000fe40003800000 */
[----:B------:R-:W-:-:S05]  /*4680*/  FFMA R13, R26, R133, R13 ;  /* 0x000000851a0d7223 */ /* 0x000fca000000000d */
[----:B------:R0:W-:Y:S01]  /*4690*/  @P0 STG.E desc[UR14][R14.64+0x220], R13 ;  /* 0x0002200d0e000986 */ /* 0x0001e2000c10190e */
[----:B------:R-:W-:-:S13]  /*46a0*/  ISETP.GT.AND P0, PT, R5, 0x88, P5 ;  /* 0x000000880500780c */ /* 0x000fda0002f04270 */
[----:B0-----:R-:W-:Y:S05]  /*46b0*/  @!P0 BRA `(.L_x_93) ;  /* 0x0000000000048947 */ /* 0x001fea0003800000 */
[----:B------:R0:W5:Y:S02]  /*46c0*/  LDG.E.LTC128B R161, desc[UR14][R16.64+0x220] ;  /* 0x0002200e10a17981 */ /* 0x000164000c1e1920 */
.L_x_93:
[----:B------:R-:W-:Y:S05]  /*46d0*/  BSYNC B1 ;  /* 0x0000000000017941 */ /* 0x000fea0003800000 */
.L_x_92:
[----:B-----5:R-:W-:Y:S01]  /*46e0*/  FMUL R6, R161, R132 ;  /* 0x00000084a1067220 */ /* 0x020fe20000400000 */
[----:B------:R-:W-:Y:S01]  /*46f0*/  LOP3.LUT P5, RZ, R140, 0x4, RZ, 0xc0, !PT ;  /* 0x000000048cff7812 */ /* 0x000fe200078ac0ff */
[----:B------:R-:W-:Y:S02]  /*4700*/  BSSY B1, `(.L_x_94) ;  /* 0x0000006000017945 */ /* 0x000fe40003800000 */
[----:B------:R-:W-:-:S05]  /*4710*/  FFMA R27, R27, R133, R6 ;  /* 0x000000851b1b7223 */ /* 0x000fca0000000006 */
[----:B------:R0:W-:Y:S01]  /*4720*/  @P0 STG.E desc[UR14][R10.64+0x220], R27 ;  /* 0x0002201b0a000986 */ /* 0x0001e2000c10190e */
[----:B------:R-:W-:-:S13]  /*4730*/  ISETP.GT.AND P0, PT, R5, 0x80, P5 ;  /* 0x000000800500780c */ /* 0x000fda0002f04270 */
[----:B0-----:R-:W-:Y:S05]  /*4740*/  @!P0 BRA `(.L_x_95) ;  /* 0x0000000000048947 */ /* 0x001fea0003800000 */
[----:B------:R0:W5:Y:S02]  /*4750*/  LDG.E.LTC128B R161, desc[UR14][R58.64+0x200] ;  /* 0x0002000e3aa17981 */ /* 0x000164000c1e1920 */
.L_x_95:
[----:B------:R-:W-:Y:S05]  /*4760*/  BSYNC B1 ;  /* 0x0000000000017941 */ /* 0x000fea0003800000 */
.L_x_94:
[----:B-----5:R-:W-:Y:S01]  /*4770*/  FMUL R11, R161, R132 ;  /* 0x00000084a10b7220 */ /* 0x020fe20000400000 */
[----:B------:R-:W-:Y:S03]  /*4780*/  BSSY B1, `(.L_x_96) ;  /* 0x0000006000017945 */ /* 0x000fe60003800000 */
[----:B------:R-:W-:-:S05]  /*4790*/  FFMA R11, R28, R133, R11 ;  /* 0x000000851c0b7223 */ /* 0x000fca000000000b */
[----:B------:R0:W-:Y:S01]  /*47a0*/  @P0 STG.E desc[UR14][R22.64+0x200], R11 ;  /* 0x0002000b16000986 */ /* 0x0001e2000c10190e */
[----:B------:R-:W-:-:S13]  /*47b0*/  ISETP.GT.AND P0, PT, R5, 0x80, P4 ;  /* 0x000000800500780c */ /* 0x000fda0002704270 */
[----:B0-----:R-:W-:Y:S05]  /*47c0*/  @!P0 BRA `(.L_x_97) ;  /* 0x0000000000048947 */ /* 0x001fea0003800000 */
[----:B------:R0:W5:Y:S02]  /*47d0*/  LDG.E.LTC128B R161, desc[UR14][R60.64+0x200] ;  /* 0x0002000e3ca17981 */ /* 0x000164000c1e1920 */
.L_x_97:
[----:B------:R-:W-:Y:S05]  /*47e0*/  BSYNC B1 ;  /* 0x0000000000017941 */ /* 0x000fea0003800000 */
.L_x_96:
[----:B-----5:R-:W-:Y:S01]  /*47f0*/  FMUL R6, R161, R132 ;  /* 0x00000084a1067220 */ /* 0x020fe20000400000 */
[----:B------:R-:W-:Y:S03]  /*4800*/  BSSY B1, `(.L_x_98) ;  /* 0x0000006000017945 */ /* 0x000fe60003800000 */
[----:B------:R-:W-:-:S05]  /*4810*/  FFMA R29, R29, R133, R6 ;  /* 0x000000851d1d7223 */ /* 0x000fca0000000006 */
[----:B------:R0:W-:Y:S01]  /*4820*/  @P0 STG.E desc[UR14][R56.64+0x200], R29 ;  /* 0x0002001d38000986 */ /* 0x0001e2000c10190e */
[----:B------:R-:W-:-:S13]  /*4830*/  ISETP.GT.AND P0, PT, R5, 0x88, P5 ;  /* 0x000000880500780c */ /* 0x000fda0002f04270 */
[----:B0-----:R-:W-:Y:S05]  /*4840*/  @!P0 BRA `(.L_x_99) ;  /* 0x0000000000048947 */ /* 0x001fea0003800000 */
[----:B------:R0:W5:Y:S02]  /*4850*/  LDG.E.LTC128B R161, desc[UR14][R58.64+0x220] ;  /* 0x0002200e3aa17981 */ /* 0x000164000c1e1920 */
.L_x_99:
[----:B------:R-:W-:Y:S05]  /*4860*/  BSYNC B1 ;  /* 0x0000000000017941 */ /* 0x000fea0003800000 */
.L_x_98:
[----:B-----5:R-:W-:Y:S01]  /*4870*/  FMUL R11, R161, R132 ;  /* 0x00000084a10b7220 */ /* 0x020fe20000400000 */
[----:B------:R-:W-:Y:S01]  /*4880*/  ISETP.GT.AND P4, PT, R5, 0x88, P4 ;  /* 0x000000880500780c */ /* 0x000fe20002784270 */
[----:B------:R-:W-:Y:S02]  /*4890*/  BSSY B1, `(.L_x_100) ;  /* 0x0000005000017945 */ /* 0x000fe40003800000 */
[----:B------:R-:W-:-:S05]  /*48a0*/  FFMA R11, R30, R133, R11 ;  /* 0x000000851e0b7223 */ /* 0x000fca000000000b */
[----:B------:R0:W-:Y:S05]  /*48b0*/  @P0 STG.E desc[UR14][R22.64+0x220], R11 ;  /* 0x0002200b16000986 */ /* 0x0001ea000c10190e */
[----:B------:R-:W-:Y:S05]  /*48c0*/  @!P4 BRA `(.L_x_101) ;  /* 0x000000000004c947 */ /* 0x000fea0003800000 */
[----:B------:R0:W5:Y:S02]  /*48d0*/  LDG.E.LTC128B R161, desc[UR14][R60.64+0x220] ;  /* 0x0002200e3ca17981 */ /* 0x000164000c1e1920 */
.L_x_101:
[----:B------:R-:W-:Y:S05]  /*48e0*/  BSYNC B1 ;  /* 0x0000000000017941 */ /* 0x000fea0003800000 */
.L_x_100:
[----:B-----5:R-:W-:Y:S01]  /*48f0*/  FMUL R6, R161, R132 ;  /* 0x00000084a1067220 */ /* 0x020fe20000400000 */
[----:B------:R-:W-:Y:S01]  /*4900*/  LOP3.LUT P5, RZ, R140, 0x10, RZ, 0xc0, !PT ;  /* 0x000000108cff7812 */ /* 0x000fe200078ac0ff */
[----:B------:R-:W-:Y:S02]  /*4910*/  BSSY B1, `(.L_x_102) ;  /* 0x0000006000017945 */ /* 0x000fe40003800000 */
[----:B------:R-:W-:Y:S01]  /*4920*/  FFMA R31, R31, R133, R6 ;  /* 0x000000851f1f7223 */ /* 0x000fe20000000006 */
[----:B------:R-:W-:-:S04]  /*4930*/  ISETP.GT.AND P0, PT, R5, 0x80, P5 ;  /* 0x000000800500780c */ /* 0x000fc80002f04270 */
[----:B------:R0:W-:Y:S09]  /*4940*/  @P4 STG.E desc[UR14][R56.64+0x220], R31 ;  /* 0x0002201f38004986 */ /* 0x0001f2000c10190e */
[----:B------:R-:W-:Y:S05]  /*4950*/  @!P0 BRA `(.L_x_103) ;  /* 0x0000000000048947 */ /* 0x000fea0003800000 */
[----:B------:R0:W5:Y:S02]  /*4960*/  LDG.E.LTC128B R161, desc[UR14][R90.64+0x200] ;  /* 0x0002000e5aa17981 */ /* 0x000164000c1e1920 */
.L_x_103:
[----:B------:R-:W-:Y:S05]  /*4970*/  BSYNC B1 ;  /* 0x0000000000017941 */ /* 0x000fea0003800000 */
.L_x_102:
[----:B0----5:R-:W-:Y:S01]  /*4980*/  FMUL R11, R161, R132 ;  /* 0x00000084a10b7220 */ /* 0x021fe20000400000 */
[----:B------:R-:W-:Y:S01]  /*4990*/  @P0 IMAD.MOV.U32 R10, RZ, RZ, R62 ;  /* 0x000000ffff0a0224 */ /* 0x000fe200078e003e */
[----:B------:R-:W-:Y:S01]  /*49a0*/  LOP3.LUT P4, RZ, R140, 0x400, RZ, 0xc0, !PT ;  /* 0x000004008cff7812 */ /* 0x000fe2000788c0ff */
[----:B------:R-:W-:Y:S01]  /*49b0*/  BSSY B1, `(.L_x_104) ;  /* 0x0000007000017945 */ /* 0x000fe20003800000 */
[----:B------:R-:W-:Y:S01]  /*49c0*/  FFMA R13, R32, R133, R11 ;  /* 0x00000085200d7223 */ /* 0x000fe2000000000b */
[----:B------:R-:W-:-:S05]  /*49d0*/  @P0 IMAD.MOV.U32 R11, RZ, RZ, R63 ;  /* 0x000000ffff0b0224 */ /* 0x000fca00078e003f */
[----:B------:R0:W-:Y:S01]  /*49e0*/  @P0 STG.E desc[UR14][R10.64+0x200], R13 ;  /* 0x0002000d0a000986 */ /* 0x0001e2000c10190e */
[----:B------:R-:W-:-:S13]  /*49f0*/  ISETP.GT.AND P0, PT, R5, 0x80, P4 ;  /* 0x000000800500780c */ /* 0x000fda0002704270 */
[----:B0-----:R-:W-:Y:S05]  /*4a00*/  @!P0 BRA `(.L_x_105) ;  /* 0x0000000000048947 */ /* 0x001fea0003800000 */
[----:B------:R0:W5:Y:S02]  /*4a10*/  LDG.E.LTC128B R161, desc[UR14][R88.64+0x200] ;  /* 0x0002000e58a17981 */ /* 0x000164000c1e1920 */
.L_x_105:
[----:B------:R-:W-:Y:S05]  /*4a20*/  BSYNC B1 ;  /* 0x0000000000017941 */ /* 0x000fea0003800000 */
.L_x_104:
[----:B-----5:R-:W-:Y:S01]  /*4a30*/  FMUL R6, R161, R132 ;  /* 0x00000084a1067220 */ /* 0x020fe20000400000 */
[----:B------:R-:W-:Y:S01]  /*4a40*/  @P0 IMAD.MOV.U32 R10, RZ, RZ, R92 ;  /* 0x000000ffff0a0224 */ /* 0x000fe200078e005c */
[----:B------:R-:W-:Y:S01]  /*4a50*/  BSSY B1, `(.L_x_106) ;  /* 0x0000007000017945 */ /* 0x000fe20003800000 */
[----:B------:R-:W-:Y:S02]  /*4a60*/  @P0 IMAD.MOV.U32 R11, RZ, RZ, R93 ;  /* 0x000000ffff0b0224 */ /* 0x000fe400078e005d */
[----:B------:R-:W-:-:S05]  /*4a70*/  FFMA R33, R33, R133, R6 ;  /* 0x0000008521217223 */ /* 0x000fca0000000006 */
[----:B------:R0:W-:Y:S01]  /*4a80*/  @P0 STG.E desc[UR14][R10.64+0x200], R33 ;  /* 0x000200210a000986 */ /* 0x0001e2000c10190e */
[----:B------:R-:W-:-:S13]  /*4a90*/  ISETP.GT.AND P0, PT, R5, 0x88, P5 ;  /* 0x000000880500780c */ /* 0x000fda0002f04270 */
[----:B0-----:R-:W-:Y:S05]  /*4aa0*/  @!P0 BRA `(.L_x_107) ;  /* 0x0000000000048947 */ /* 0x001fea0003800000 */
[----:B------:R0:W5:Y:S02]  /*4ab0*/  LDG.E.LTC128B R161, desc[UR14][R90.64+0x220] ;  /* 0x0002200e5aa17981 */ /* 0x000164000c1e1920 */
.L_x_107:
[----:B------:R-:W-:Y:S05]  /*4ac0*/  BSYNC B1 ;  /* 0x0000000000017941 */ /* 0x000fea0003800000 */
.L_x_106:
[----:B-----5:R-:W-:Y:S01]  /*4ad0*/  FMUL R11, R161, R132 ;  /* 0x00000084a10b7220 */ /* 0x020fe20000400000 */
[----:B------:R-:W-:Y:S03]  /*4ae0*/  BSSY B1, `(.L_x_108) ;  /* 0x0000006000017945 */ /* 0x000fe60003800000 */
[----:B------:R-:W-:-:S05]  /*4af0*/  FFMA R11, R34, R133, R11 ;  /* 0x00000085220b7223 */ /* 0x000fca000000000b */
[----:B------:R0:W-:Y:S01]  /*4b00*/  @P0 STG.E desc[UR14][R62.64+0x220], R11 ;  /* 0x0002200b3e000986 */ /* 0x0001e2000c10190e */
[----:B------:R-:W-:-:S13]  /*4b10*/  ISETP.GT.AND P0, PT, R5, 0x88, P4 ;  /* 0x000000880500780c */ /* 0x000fda0002704270 */
[----:B0-----:R-:W-:Y:S05]  /*4b20*/  @!P0 BRA `(.L_x_109) ;  /* 0x0000000000048947 */ /* 0x001fea0003800000 */
[----:B------:R0:W5:Y:S02]  /*4b30*/  LDG.E.LTC128B R161, desc[UR14][R88.64+0x220] ;  /* 0x0002200e58a17981 */ /* 0x000164000c1e1920 */
.L_x_109:
[----:B------:R-:W-:Y:S05]  /*4b40*/  BSYNC B1 ;  /* 0x0000000000017941 */ /* 0x000fea0003800000 */
.L_x_108:
        /* <DEDUP_REMOVED lines=8> */
.L_x_111:
[----:B------:R-:W-:Y:S05]  /*4bd0*/  BSYNC B1 ;  /* 0x0000000000017941 */ /* 0x000fea0003800000 */
.L_x_110:
        /* <DEDUP_REMOVED lines=8> */
.L_x_113:
[----:B------:R-:W-:Y:S05]  /*4c60*/  BSYNC B1 ;  /* 0x0000000000017941 */ /* 0x000fea0003800000 */
.L_x_112:
[----:B-----5:R-:W-:Y:S01]  /*4c70*/  FMUL R6, R161, R132 ;  /* 0x00000084a1067220 */ /* 0x020fe20000400000 */
[----:B------:R-:W-:Y:S03]  /*4c80*/  BSSY B1, `(.L_x_114) ;  /* 0x0000006000017945 */ /* 0x000fe60003800000 */
[----:B------:R-:W-:-:S05]  /*4c90*/  FFMA R37, R37, R133, R6 ;  /* 0x0000008525257223 */ /* 0x000fca0000000006 */
[----:B------:R0:W-:Y:S01]  /*4ca0*/  @P0 STG.E desc[UR14][R66.64+0x200], R37 ;  /* 0x0002002542000986 */ /* 0x0001e2000c10190e */
[----:B------:R-:W-:-:S13]  /*4cb0*/  ISETP.GT.AND P0, PT, R5, 0x88, P5 ;  /* 0x000000880500780c */ /* 0x000fda0002f04270 */
[----:B0-----:R-:W-:Y:S05]  /*4cc0*/  @!P0 BRA `(.L_x_115) ;  /* 0x0000000000048947 */ /* 0x001fea0003800000 */
[----:B------:R0:W5:Y:S02]  /*4cd0*/  LDG.E.LTC128B R161, desc[UR14][R96.64+0x220] ;  /* 0x0002200e60a17981 */ /* 0x000164000c1e1920 */
.L_x_115:
[----:B------:R-:W-:Y:S05]  /*4ce0*/  BSYNC B1 ;  /* 0x0000000000017941 */ /* 0x000fea0003800000 */
.L_x_114:
[----:B-----5:R-:W-:Y:S01]  /*4cf0*/  FMUL R11, R161, R132 ;  /* 0x00000084a10b7220 */ /* 0x020fe20000400000 */
[----:B------:R-:W-:Y:S03]  /*4d00*/  BSSY B1, `(.L_x_116) ;  /* 0x0000006000017945 */ /* 0x000fe60003800000 */
[----:B------:R-:W-:-:S05]  /*4d10*/  FFMA R11, R38, R133, R11 ;  /* 0x00000085260b7223 */ /* 0x000fca000000000b */
[----:B------:R0:W-:Y:S01]  /*4d20*/  @P0 STG.E desc[UR14][R68.64+0x220], R11 ;  /* 0x0002200b44000986 */ /* 0x0001e2000c10190e */
[----:B------:R-:W-:-:S13]  /*4d30*/  ISETP.GT.AND P0, PT, R5, 0x88, P4 ;  /* 0x000000880500780c */ /* 0x000fda0002704270 */
[----:B0-----:R-:W-:Y:S05]  /*4d40*/  @!P0 BRA `(.L_x_117) ;  /* 0x0000000000048947 */ /* 0x001fea0003800000 */
[----:B------:R0:W5:Y:S02]  /*4d50*/  LDG.E.LTC128B R161, desc[UR14][R94.64+0x220] ;  /* 0x0002200e5ea17981 */ /* 0x000164000c1e1920 */
.L_x_117:
[----:B------:R-:W-:Y:S05]  /*4d60*/  BSYNC B1 ;  /* 0x0000000000017941 */ /* 0x000fea0003800000 */
.L_x_116:
        /* <DEDUP_REMOVED lines=8> */
.L_x_119:
[----:B------:R-:W-:Y:S05]  /*4df0*/  BSYNC B1 ;  /* 0x0000000000017941 */ /* 0x000fea0003800000 */
.L_x_118:
        /* <DEDUP_REMOVED lines=8> */
.L_x_121:
[----:B------:R-:W-:Y:S05]  /*4e80*/  BSYNC B1 ;  /* 0x0000000000017941 */ /* 0x000fea0003800000 */
.L_x_120:
[----:B-----5:R-:W-:Y:S01]  /*4e90*/  FMUL R6, R161, R132 ;  /* 0x00000084a1067220 */ /* 0x020fe20000400000 */
[----:B------:R-:W-:Y:S03]  /*4ea0*/  BSSY B1, `(.L_x_122) ;  /* 0x0000006000017945 */ /* 0x000fe60003800000 */
[----:B------:R-:W-:-:S05]  /*4eb0*/  FFMA R41, R41, R133, R6 ;  /* 0x0000008529297223 */ /* 0x000fca0000000006 */
[----:B------:R0:W-:Y:S01]  /*4ec0*/  @P0 STG.E desc[UR14][R136.64+0x200], R41 ;  /* 0x0002002988000986 */ /* 0x0001e2000c10190e */
[----:B------:R-:W-:-:S13]  /*4ed0*/  ISETP.GT.AND P0, PT, R5, 0x88, P5 ;  /* 0x000000880500780c */ /* 0x000fda0002f04270 */
[----:B0-----:R-:W-:Y:S05]  /*4ee0*/  @!P0 BRA `(.L_x_123) ;  /* 0x0000000000048947 */ /* 0x001fea0003800000 */
[----:B------:R0:W5:Y:S02]  /*4ef0*/  LDG.E.LTC128B R161, desc[UR14][R100.64+0x220] ;  /* 0x0002200e64a17981 */ /* 0x000164000c1e1920 */
.L_x_123:
[----:B------:R-:W-:Y:S05]  /*4f00*/  BSYNC B1 ;  /* 0x0000000000017941 */ /* 0x000fea0003800000 */
.L_x_122:
[----:B-----5:R-:W-:Y:S01]  /*4f10*/  FMUL R11, R161, R132 ;  /* 0x00000084a10b7220 */ /* 0x020fe20000400000 */
[----:B------:R-:W-:Y:S03]  /*4f20*/  BSSY B1, `(.L_x_124) ;  /* 0x0000006000017945 */ /* 0x000fe60003800000 */
[----:B------:R-:W-:-:S05]  /*4f30*/  FFMA R11, R42, R133, R11 ;  /* 0x000000852a0b7223 */ /* 0x000fca000000000b */
[----:B------:R0:W-:Y:S01]  /*4f40*/  @P0 STG.E desc[UR14][R72.64+0x220], R11 ;  /* 0x0002200b48000986 */ /* 0x0001e2000c10190e */
[----:B------:R-:W-:-:S13]  /*4f50*/  ISETP.GT.AND P0, PT, R5, 0x88, P4 ;  /* 0x000000880500780c */ /* 0x000fda0002704270 */
[----:B0-----:R-:W-:Y:S05]  /*4f60*/  @!P0 BRA `(.L_x_125) ;  /* 0x0000000000048947 */ /* 0x001fea0003800000 */
[----:B------:R0:W5:Y:S02]  /*4f70*/  LDG.E.LTC128B R161, desc[UR14][R98.64+0x220] ;  /* 0x0002200e62a17981 */ /* 0x000164000c1e1920 */
.L_x_125:
[----:B------:R-:W-:Y:S05]  /*4f80*/  BSYNC B1 ;  /* 0x0000000000017941 */ /* 0x000fea0003800000 */
.L_x_124:
        /* <DEDUP_REMOVED lines=8> */
.L_x_127:
[----:B------:R-:W-:Y:S05]  /*5010*/  BSYNC B1 ;  /* 0x0000000000017941 */ /* 0x000fea0003800000 */
.L_x_126:
        /* <DEDUP_REMOVED lines=8> */
.L_x_129:
[----:B------:R-:W-:Y:S05]  /*50a0*/  BSYNC B1 ;  /* 0x0000000000017941 */ /* 0x000fea0003800000 */
.L_x_128:
[----:B-----5:R-:W-:Y:S01]  /*50b0*/  FMUL R6, R161, R132 ;  /* 0x00000084a1067220 */ /* 0x020fe20000400000 */
[----:B------:R-:W-:Y:S03]  /*50c0*/  BSSY B1, `(.L_x_130) ;  /* 0x0000006000017945 */ /* 0x000fe60003800000 */
[----:B------:R-:W-:-:S05]  /*50d0*/  FFMA R45, R45, R133, R6 ;  /* 0x000000852d2d7223 */ /* 0x000fca0000000006 */
[----:B------:R0:W-:Y:S01]  /*50e0*/  @P0 STG.E desc[UR14][R142.64+0x200], R45 ;  /* 0x0002002d8e000986 */ /* 0x0001e2000c10190e */
[----:B------:R-:W-:-:S13]  /*50f0*/  ISETP.GT.AND P0, PT, R5, 0x88, P5 ;  /* 0x000000880500780c */ /* 0x000fda0002f04270 */
[----:B0-----:R-:W-:Y:S05]  /*5100*/  @!P0 BRA `(.L_x_131) ;  /* 0x0000000000048947 */ /* 0x001fea0003800000 */
[----:B------:R0:W5:Y:S02]  /*5110*/  LDG.E.LTC128B R161, desc[UR14][R104.64+0x220] ;  /* 0x0002200e68a17981 */ /* 0x000164000c1e1920 */
.L_x_131:
[----:B------:R-:W-:Y:S05]  /*5120*/  BSYNC B1 ;  /* 0x0000000000017941 */ /* 0x000fea0003800000 */
.L_x_130:
[----:B-----5:R-:W-:Y:S01]  /*5130*/  FMUL R11, R161, R132 ;  /* 0x00000084a10b7220 */ /* 0x020fe20000400000 */
[----:B------:R-:W-:Y:S01]  /*5140*/  ISETP.GT.AND P4, PT, R5, 0x88, P4 ;  /* 0x000000880500780c */ /* 0x000fe20002784270 */
[----:B------:R-:W-:Y:S02]  /*5150*/  BSSY B1, `(.L_x_132) ;  /* 0x0000005000017945 */ /* 0x000fe40003800000 */
[----:B------:R-:W-:-:S05]  /*5160*/  FFMA R11, R46, R133, R11 ;  /* 0x000000852e0b7223 */ /* 0x000fca000000000b */
[----:B------:R0:W-:Y:S05]  /*5170*/  @P0 STG.E desc[UR14][R76.64+0x220], R11 ;  /* 0x0002200b4c000986 */ /* 0x0001ea000c10190e */
[----:B------:R-:W-:Y:S05]  /*5180*/  @!P4 BRA `(.L_x_133) ;  /* 0x000000000004c947 */ /* 0x000fea0003800000 */
[----:B------:R0:W5:Y:S02]  /*5190*/  LDG.E.LTC128B R161, desc[UR14][R102.64+0x220] ;  /* 0x0002200e66a17981 */ /* 0x000164000c1e1920 */
.L_x_133:
[----:B------:R-:W-:Y:S05]  /*51a0*/  BSYNC B1 ;  /* 0x0000000000017941 */ /* 0x000fea0003800000 */
.L_x_132:
[----:B-----5:R-:W-:Y:S01]  /*51b0*/  FMUL R6, R161, R132 ;  /* 0x00000084a1067220 */ /* 0x020fe20000400000 */
[----:B------:R-:W-:Y:S01]  /*51c0*/  ISETP.GT.AND P0, PT, R5, 0x80, P6 ;  /* 0x000000800500780c */ /* 0x000fe20003704270 */
[----:B------:R-:W-:Y:S02]  /*51d0*/  BSSY B1, `(.L_x_134) ;  /* 0x0000005000017945 */ /* 0x000fe40003800000 */
[----:B------:R-:W-:-:S05]  /*51e0*/  FFMA R47, R47, R133, R6 ;  /* 0x000000852f2f7223 */ /* 0x000fca0000000006 */
[----:B------:R0:W-:Y:S05]  /*51f0*/  @P4 STG.E desc[UR14][R144.64+0x220], R47 ;  /* 0x0002202f90004986 */ /* 0x0001ea000c10190e */
[----:B------:R-:W-:Y:S05]  /*5200*/  @!P0 BRA `(.L_x_135) ;  /* 0x0000000000048947 */ /* 0x000fea0003800000 */
[----:B------:R0:W5:Y:S02]  /*5210*/  LDG.E.LTC128B R161, desc[UR14][R114.64+0x200] ;  /* 0x0002000e72a17981 */ /* 0x000164000c1e1920 */
.L_x_135:
[----:B------:R-:W-:Y:S05]  /*5220*/  BSYNC B1 ;  /* 0x0000000000017941 */ /* 0x000fea0003800000 */
.L_x_134:
[----:B0----5:R-:W-:Y:S01]  /*5230*/  FMUL R11, R161, R132 ;  /* 0x00000084a10b7220 */ /* 0x021fe20000400000 */
[----:B------:R-:W-:Y:S01]  /*5240*/  ISETP.GT.AND P4, PT, R5, 0x80, P3 ;  /* 0x000000800500780c */ /* 0x000fe20001f84270 */
[----:B------:R-:W-:Y:S02]  /*5250*/  BSSY B1, `(.L_x_136) ;  /* 0x0000005000017945 */ /* 0x000fe40003800000 */
[----:B------:R-:W-:-:S05]  /*5260*/  FFMA R11, R48, R133, R11 ;  /* 0x00000085300b7223 */ /* 0x000fca000000000b */
[----:B------:R0:W-:Y:S05]  /*5270*/  @P0 STG.E desc[UR14][R78.64+0x200], R11 ;  /* 0x0002000b4e000986 */ /* 0x0001ea000c10190e */
[----:B------:R-:W-:Y:S05]  /*5280*/  @!P4 BRA `(.L_x_137) ;  /* 0x000000000004c947 */ /* 0x000fea0003800000 */
[----:B------:R0:W5:Y:S02]  /*5290*/  LDG.E.LTC128B R161, desc[UR14][R116.64+0x200] ;  /* 0x0002000e74a17981 */ /* 0x000164000c1e1920 */
.L_x_137:
[----:B------:R-:W-:Y:S05]  /*52a0*/  BSYNC B1 ;  /* 0x0000000000017941 */ /* 0x000fea0003800000 */
.L_x_136:
[----:B-----5:R-:W-:Y:S01]  /*52b0*/  FMUL R6, R161, R132 ;  /* 0x00000084a1067220 */ /* 0x020fe20000400000 */
[----:B------:R-:W-:Y:S01]  /*52c0*/  ISETP.GT.AND P0, PT, R5, 0x88, P6 ;  /* 0x000000880500780c */ /* 0x000fe20003704270 */
[----:B------:R-:W-:Y:S02]  /*52d0*/  BSSY B1, `(.L_x_138) ;  /* 0x0000005000017945 */ /* 0x000fe40003800000 */
[----:B------:R-:W-:-:S05]  /*52e0*/  FFMA R49, R49, R133, R6 ;  /* 0x0000008531317223 */ /* 0x000fca0000000006 */
[----:B------:R0:W-:Y:S05]  /*52f0*/  @P4 STG.E desc[UR14][R110.64+0x200], R49 ;  /* 0x000200316e004986 */ /* 0x0001ea000c10190e */
[----:B------:R-:W-:Y:S05]  /*5300*/  @!P0 BRA `(.L_x_139) ;  /* 0x0000000000048947 */ /* 0x000fea0003800000 */
[----:B------:R0:W5:Y:S02]  /*5310*/  LDG.E.LTC128B R161, desc[UR14][R114.64+0x220] ;  /* 0x0002200e72a17981 */ /* 0x000164000c1e1920 */
.L_x_139:
[----:B------:R-:W-:Y:S05]  /*5320*/  BSYNC B1 ;  /* 0x0000000000017941 */ /* 0x000fea0003800000 */
.L_x_138:
[----:B0----5:R-:W-:Y:S01]  /*5330*/  FMUL R11, R161, R132 ;  /* 0x00000084a10b7220 */ /* 0x021fe20000400000 */
[----:B------:R-:W-:Y:S01]  /*5340*/  ISETP.GT.AND P3, PT, R5, 0x88, P3 ;  /* 0x000000880500780c */ /* 0x000fe20001f64270 */
[----:B------:R-:W-:Y:S02]  /*5350*/  BSSY B1, `(.L_x_140) ;  /* 0x0000005000017945 */ /* 0x000fe40003800000 */
[----:B------:R-:W-:-:S05]  /*5360*/  FFMA R11, R50, R133, R11 ;  /* 0x00000085320b7223 */ /* 0x000fca000000000b */
[----:B------:R0:W-:Y:S05]  /*5370*/  @P0 STG.E desc[UR14][R80.64+0x220], R11 ;  /* 0x0002200b50000986 */ /* 0x0001ea000c10190e */
[----:B------:R-:W-:Y:S05]  /*5380*/  @!P3 BRA `(.L_x_141) ;  /* 0x000000000004b947 */ /* 0x000fea0003800000 */
[----:B------:R0:W5:Y:S02]  /*5390*/  LDG.E.LTC128B R161, desc[UR14][R116.64+0x220] ;  /* 0x0002200e74a17981 */ /* 0x000164000c1e1920 */
.L_x_141:
[----:B------:R-:W-:Y:S05]  /*53a0*/  BSYNC B1 ;  /* 0x0000000000017941 */ /* 0x000fea0003800000 */
.L_x_140:
[----:B-----5:R-:W-:Y:S01]  /*53b0*/  FMUL R6, R161, R132 ;  /* 0x00000084a1067220 */ /* 0x020fe20000400000 */
[----:B------:R-:W-:Y:S01]  /*53c0*/  ISETP.GT.AND P0, PT, R5, 0x80, P2 ;  /* 0x000000800500780c */ /* 0x000fe20001704270 */
[----:B------:R-:W-:Y:S02]  /*53d0*/  BSSY B1, `(.L_x_142) ;  /* 0x0000005000017945 */ /* 0x000fe40003800000 */
[----:B------:R-:W-:-:S05]  /*53e0*/  FFMA R51, R51, R133, R6 ;  /* 0x0000008533337223 */ /* 0x000fca0000000006 */
[----:B------:R0:W-:Y:S05]  /*53f0*/  @P3 STG.E desc[UR14][R112.64+0x220], R51 ;  /* 0x0002203370003986 */ /* 0x0001ea000c10190e */
[----:B------:R-:W-:Y:S05]  /*5400*/  @!P0 BRA `(.L_x_143) ;  /* 0x0000000000048947 */ /* 0x000fea0003800000 */
[----:B------:R0:W5:Y:S02]  /*5410*/  LDG.E.LTC128B R161, desc[UR14][R18.64+0x200] ;  /* 0x0002000e12a17981 */ /* 0x000164000c1e1920 */
.L_x_143:
[----:B------:R-:W-:Y:S05]  /*5420*/  BSYNC B1 ;  /* 0x0000000000017941 */ /* 0x000fea0003800000 */
.L_x_142:
[----:B0----5:R-:W-:Y:S01]  /*5430*/  FMUL R11, R161, R132 ;  /* 0x00000084a10b7220 */ /* 0x021fe20000400000 */
[----:B------:R-:W-:Y:S01]  /*5440*/  ISETP.GT.AND P3, PT, R5, 0x80, P1 ;  /* 0x000000800500780c */ /* 0x000fe20000f64270 */
[----:B------:R-:W-:Y:S02]  /*5450*/  BSSY B1, `(.L_x_144) ;  /* 0x0000005000017945 */ /* 0x000fe40003800000 */
[----:B------:R-:W-:-:S05]  /*5460*/  FFMA R11, R52, R133, R11 ;  /* 0x00000085340b7223 */ /* 0x000fca000000000b */
[----:B------:R0:W-:Y:S05]  /*5470*/  @P0 STG.E desc[UR14][R82.64+0x200], R11 ;  /* 0x0002000b52000986 */ /* 0x0001ea000c10190e */
[----:B------:R-:W-:Y:S05]  /*5480*/  @!P3 BRA `(.L_x_145) ;  /* 0x000000000004b947 */ /* 0x000fea0003800000 */
[----:B------:R0:W5:Y:S02]  /*5490*/  LDG.E.LTC128B R161, desc[UR14][R20.64+0x200] ;  /* 0x0002000e14a17981 */ /* 0x000164000c1e1920 */
.L_x_145:
[----:B------:R-:W-:Y:S05]  /*54a0*/  BSYNC B1 ;  /* 0x0000000000017941 */ /* 0x000fea0003800000 */
.L_x_144:
[----:B-----5:R-:W-:Y:S01]  /*54b0*/  FMUL R6, R161, R132 ;  /* 0x00000084a1067220 */ /* 0x020fe20000400000 */
[----:B------:R-:W-:Y:S01]  /*54c0*/  ISETP.GT.AND P2, PT, R5, 0x88, P2 ;  /* 0x000000880500780c */ /* 0x000fe20001744270 */
[----:B------:R-:W-:Y:S02]  /*54d0*/  BSSY B1, `(.L_x_146) ;  /* 0x0000005000017945 */ /* 0x000fe40003800000 */
[----:B------:R-:W-:-:S05]  /*54e0*/  FFMA R53, R53, R133, R6 ;  /* 0x0000008535357223 */ /* 0x000fca0000000006 */
[----:B------:R0:W-:Y:S05]  /*54f0*/  @P3 STG.E desc[UR14][R106.64+0x200], R53 ;  /* 0x000200356a003986 */ /* 0x0001ea000c10190e */
[----:B------:R-:W-:Y:S05]  /*5500*/  @!P2 BRA `(.L_x_147) ;  /* 0x000000000004a947 */ /* 0x000fea0003800000 */
[----:B------:R0:W5:Y:S02]  /*5510*/  LDG.E.LTC128B R161, desc[UR14][R18.64+0x220] ;  /* 0x0002200e12a17981 */ /* 0x000164000c1e1920 */
.L_x_147:
[----:B------:R-:W-:Y:S05]  /*5520*/  BSYNC B1 ;  /* 0x0000000000017941 */ /* 0x000fea0003800000 */
.L_x_146:
[----:B0----5:R-:W-:Y:S01]  /*5530*/  FMUL R11, R161, R132 ;  /* 0x00000084a10b7220 */ /* 0x021fe20000400000 */
[----:B------:R-:W-:Y:S01]  /*5540*/  ISETP.GT.AND P1, PT, R5, 0x88, P1 ;  /* 0x000000880500780c */ /* 0x000fe20000f24270 */
[----:B------:R-:W-:Y:S02]  /*5550*/  BSSY B1, `(.L_x_148) ;  /* 0x0000005000017945 */ /* 0x000fe40003800000 */
[----:B------:R-:W-:-:S05]  /*5560*/  FFMA R11, R54, R133, R11 ;  /* 0x00000085360b7223 */ /* 0x000fca000000000b */
[----:B------:R0:W-:Y:S05]  /*5570*/  @P2 STG.E desc[UR14][R108.64+0x220], R11 ;  /* 0x0002200b6c002986 */ /* 0x0001ea000c10190e */
[----:B------:R-:W-:Y:S05]  /*5580*/  @!P1 BRA `(.L_x_149) ;  /* 0x0000000000049947 */ /* 0x000fea0003800000 */
[----:B------:R0:W5:Y:S02]  /*5590*/  LDG.E.LTC128B R161, desc[UR14][R20.64+0x220] ;  /* 0x0002200e14a17981 */ /* 0x000164000c1e1920 */
.L_x_149:
[----:B------:R-:W-:Y:S05]  /*55a0*/  BSYNC B1 ;  /* 0x0000000000017941 */ /* 0x000fea0003800000 */
.L_x_148:
[----:B-----5:R-:W-:-:S04]  /*55b0*/  FMUL R6, R161, R132 ;  /* 0x00000084a1067220 */ /* 0x020fc80000400000 */
[----:B------:R-:W-:Y:S01]  /*55c0*/  FFMA R55, R55, R133, R6 ;  /* 0x0000008537377223 */ /* 0x000fe20000000006 */
[----:B------:R-:W-:Y:S06]  /*55d0*/  @!P1 BRA `(.L_x_150) ;  /* 0x0000001000989947 */ /* 0x000fec0003800000 */
[----:B------:R0:W-:Y:S01]  /*55e0*/  STG.E desc[UR14][R84.64+0x220], R55 ;  /* 0x0002203754007986 */ /* 0x0001e2000c10190e */
[----:B------:R-:W-:Y:S05]  /*55f0*/  BRA `(.L_x_150) ;  /* 0x0000001000907947 */ /* 0x000fea0003800000 */
.L_x_27:
[----:B------:R-:W-:Y:S01]  /*5600*/  ISETP.GT.AND P6, PT, R118, 0x1, PT ;  /* 0x000000017600780c */ /* 0x000fe20003fc4270 */
[----:B------:R-:W-:Y:S01]  /*5610*/  ULDC.64 UR8, c[0x0][0x6c0] ;  /* 0x0001b00000087ab9 */ /* 0x000fe20000000a00 */
[-C--:B--2---:R-:W-:Y:S01]  /*5620*/  FMUL R57, R57, R133.reuse ;  /* 0x0000008539397220 */ /* 0x084fe20000400000 */
[----:B------:R-:W-:Y:S01]  /*5630*/  LEA R10, P3, R16, UR8, 0x2 ;  /* 0x00000008100a7c11 */ /* 0x000fe2000f8610ff */
[-C--:B------:R-:W-:Y:S01]  /*5640*/  FMUL R17, R58, R133.reuse ;  /* 0x000000853a117220 */ /* 0x080fe20000400000 */
[----:B------:R-:W-:Y:S01]  /*5650*/  ISETP.GT.AND P1, PT, R5, RZ, P6 ;  /* 0x000000ff0500720c */ /* 0x000fe20003724270 */
[-C--:B------:R-:W-:Y:S01]  /*5660*/  FMUL R59, R59, R133.reuse ;  /* 0x000000853b3b7220 */ /* 0x080fe20000400000 */
[----:B------:R-:W-:Y:S01]  /*5670*/  LEA.HI.X R11, R16, UR9, R15, 0x2, P3 ;  /* 0x00000009100b7c11 */ /* 0x000fe200098f140f */
[----:B------:R-:W-:Y:S01]  /*5680*/  FMUL R15, R56, R133 ;  /* 0x00000085380f7220 */ /* 0x000fe20000400000 */
[----:B------:R-:W-:Y:S01]  /*5690*/  LEA R12, P4, R22, R10, 0x2 ;  /* 0x0000000a160c7211 */ /* 0x000fe200078810ff */
[----:B------:R-:W-:Y:S01]  /*56a0*/  USHF.L.U32 UR8, UR6, 0x2, URZ ;  /* 0x0000000206087899 */ /* 0x000fe2000800063f */
[----:B------:R-:W-:Y:S01]  /*56b0*/  ISETP.GT.AND P5, PT, R118, 0x8, PT ;  /* 0x000000087600780c */ /* 0x000fe20003fa4270 */
[----:B------:R-:W-:Y:S01]  /*56c0*/  USHF.L.U64.HI UR7, UR6, 0x2, UR5 ;  /* 0x0000000206077899 */ /* 0x000fe20008010205 */
[C---:B------:R-:W-:Y:S01]  /*56d0*/  LEA.HI.X R13, R22.reuse, R11, R23, 0x2, P4 ;  /* 0x0000000b160d7211 */ /* 0x040fe200020f1417 */
[----:B------:R0:W-:Y:S01]  /*56e0*/  @P2 STG.E desc[UR14][R10.64], R15 ;  /* 0x0000000f0a002986 */ /* 0x0001e2000c10190e */
[----:B------:R-:W-:Y:S01]  /*56f0*/  ISETP.GT.AND P3, PT, R5, 0x8, P0 ;  /* 0x000000080500780c */ /* 0x000fe20000764270 */
[----:B------:R-:W-:Y:S01]  /*5700*/  IMAD R23, R23, 0x1c, RZ ;  /* 0x0000001c17177824 */ /* 0x000fe200078e02ff */
[C---:B------:R-:W-:Y:S01]  /*5710*/  ISETP.GT.AND P2, PT, R5.reuse, 0x8, P6 ;  /* 0x000000080500780c */ /* 0x040fe20003744270 */
[----:B------:R1:W-:Y:S01]  /*5720*/  @P1 STG.E desc[UR14][R12.64], R57 ;  /* 0x000000390c001986 */ /* 0x0003e2000c10190e */
[----:B------:R-:W-:Y:S01]  /*5730*/  ISETP.GT.AND P1, PT, R5, RZ, P5 ;  /* 0x000000ff0500720c */ /* 0x000fe20002f24270 */
[----:B------:R-:W-:Y:S01]  /*5740*/  IMAD.WIDE.U32 R18, R22, 0x1c, R12 ;  /* 0x0000001c16127825 */ /* 0x000fe200078e000c */
[----:B------:R-:W-:-:S03]  /*5750*/  ISETP.GT.AND P4, PT, R118, 0x9, PT ;  /* 0x000000097600780c */ /* 0x000fc60003f84270 */
[-C--:B------:R-:W-:Y:S01]  /*5760*/  FMUL R61, R61, R133.reuse ;  /* 0x000000853d3d7220 */ /* 0x080fe20000400000 */
[-C--:B------:R-:W-:Y:S01]  /*5770*/  FMUL R63, R63, R133.reuse ;  /* 0x000000853f3f7220 */ /* 0x080fe20000400000 */
[----:B------:R-:W-:Y:S02]  /*5780*/  IMAD.IADD R19, R23, 0x1, R19 ;  /* 0x0000000117137824 */ /* 0x000fe400078e0213 */
[-C--:B------:R-:W-:Y:S01]  /*5790*/  FMUL R65, R65, R133.reuse ;  /* 0x0000008541417220 */ /* 0x080fe20000400000 */
[-C--:B0-----:R-:W-:Y:S01]  /*57a0*/  FMUL R15, R60, R133.reuse ;  /* 0x000000853c0f7220 */ /* 0x081fe20000400000 */
[-C--:B------:R-:W-:Y:S01]  /*57b0*/  FMUL R67, R67, R133.reuse ;  /* 0x0000008543437220 */ /* 0x080fe20000400000 */
[----:B------:R0:W-:Y:S01]  /*57c0*/  @P3 STG.E desc[UR14][R10.64+0x20], R17 ;  /* 0x000020110a003986 */ /* 0x0001e2000c10190e */
[----:B------:R-:W-:Y:S01]  /*57d0*/  ISETP.GT.AND P3, PT, R118, 0x11, PT ;  /* 0x000000117600780c */ /* 0x000fe20003f64270 */
[-C--:B-1----:R-:W-:Y:S01]  /*57e0*/  FMUL R57, R64, R133.reuse ;  /* 0x0000008540397220 */ /* 0x082fe20000400000 */
[-C--:B------:R-:W-:Y:S01]  /*57f0*/  FMUL R95, R72, R133.reuse ;  /* 0x00000085485f7220 */ /* 0x080fe20000400000 */
[----:B------:R-:W-:Y:S01]  /*5800*/  @P2 STG.E desc[UR14][R12.64+0x20], R59 ;  /* 0x0000203b0c002986 */ /* 0x000fe2000c10190e */
[----:B------:R-:W-:Y:S01]  /*5810*/  ISETP.GT.AND P2, PT, R5, RZ, P4 ;  /* 0x000000ff0500720c */ /* 0x000fe20002744270 */
[-C--:B------:R-:W-:Y:S01]  /*5820*/  FMUL R97, R73, R133.reuse ;  /* 0x0000008549617220 */ /* 0x080fe20000400000 */
[-C--:B------:R-:W-:Y:S01]  /*5830*/  FMUL R99, R77, R133.reuse ;  /* 0x000000854d637220 */ /* 0x080fe20000400000 */
[----:B------:R-:W-:Y:S01]  /*5840*/  @P1 STG.E desc[UR14][R18.64], R15 ;  /* 0x0000000f12001986 */ /* 0x000fe2000c10190e */
[----:B------:R-:W-:Y:S01]  /*5850*/  IADD3 R22, P1, R12, UR8, RZ ;  /* 0x000000080c167c10 */ /* 0x000fe2000ff3e0ff */
[-C--:B------:R-:W-:Y:S01]  /*5860*/  FMUL R101, R78, R133.reuse ;  /* 0x000000854e657220 */ /* 0x080fe20000400000 */
[-C--:B------:R-:W-:Y:S01]  /*5870*/  FMUL R79, R79, R133.reuse ;  /* 0x000000854f4f7220 */ /* 0x080fe20000400000 */
[-C--:B0-----:R-:W-:Y:S01]  /*5880*/  FMUL R17, R62, R133.reuse ;  /* 0x000000853e117220 */ /* 0x081fe20000400000 */
[----:B------:R-:W-:Y:S01]  /*5890*/  IADD3.X R23, R13, UR7, RZ, P1, !PT ;  /* 0x000000070d177c10 */ /* 0x000fe20008ffe4ff */
[-C--:B------:R-:W-:Y:S01]  /*58a0*/  FMUL R103, R83, R133.reuse ;  /* 0x0000008553677220 */ /* 0x080fe20000400000 */
[----:B------:R-:W-:Y:S01]  /*58b0*/  ISETP.GT.AND P1, PT, R5, 0x8, P5 ;  /* 0x000000080500780c */ /* 0x000fe20002f24270 */
[-C--:B------:R-:W-:Y:S01]  /*58c0*/  FMUL R85, R85, R133.reuse ;  /* 0x0000008555557220 */ /* 0x080fe20000400000 */
[-C--:B------:R-:W-:Y:S01]  /*58d0*/  FMUL R87, R87, R133.reuse ;  /* 0x0000008557577220 */ /* 0x080fe20000400000 */
[----:B------:R0:W-:Y:S01]  /*58e0*/  @P2 STG.E desc[UR14][R22.64], R61 ;  /* 0x0000003d16002986 */ /* 0x0001e2000c10190e */
[----:B------:R-:W-:Y:S01]  /*58f0*/  ISETP.GT.AND P2, PT, R5, 0x8, P4 ;  /* 0x000000080500780c */ /* 0x000fe20002744270 */
[-C--:B------:R-:W-:Y:S01]  /*5900*/  FMUL R25, R25, R133.reuse ;  /* 0x0000008519197220 */ /* 0x080fe20000400000 */
[----:B------:R-:W-:Y:S01]  /*5910*/  ISETP.GT.AND P4, PT, R118, 0x10, PT ;  /* 0x000000107600780c */ /* 0x000fe20003f84270 */
[-C--:B------:R-:W-:Y:S01]  /*5920*/  FMUL R27, R27, R133.reuse ;  /* 0x000000851b1b7220 */ /* 0x080fe20000400000 */
[-C--:B------:R-:W-:Y:S01]  /*5930*/  FMUL R29, R29, R133.reuse ;  /* 0x000000851d1d7220 */ /* 0x080fe20000400000 */
[-C--:B------:R-:W-:Y:S01]  /*5940*/  FMUL R31, R31, R133.reuse ;  /* 0x000000851f1f7220 */ /* 0x080fe20000400000 */
[-C--:B------:R-:W-:Y:S01]  /*5950*/  FMUL R33, R33, R133.reuse ;  /* 0x0000008521217220 */ /* 0x080fe20000400000 */
[-C--:B------:R-:W-:Y:S01]  /*5960*/  FMUL R35, R35, R133.reuse ;  /* 0x0000008523237220 */ /* 0x080fe20000400000 */
[-C--:B------:R-:W-:Y:S01]  /*5970*/  FMUL R37, R37, R133.reuse ;  /* 0x0000008525257220 */ /* 0x080fe20000400000 */
[----:B------:R1:W-:Y:S01]  /*5980*/  @P1 STG.E desc[UR14][R18.64+0x20], R17 ;  /* 0x0000201112001986 */ /* 0x0003e2000c10190e */
[----:B------:R-:W-:Y:S01]  /*5990*/  IADD3 R88, P1, R18, UR8, RZ ;  /* 0x0000000812587c10 */ /* 0x000fe2000ff3e0ff */
[-C--:B0-----:R-:W-:Y:S01]  /*59a0*/  FMUL R61, R66, R133.reuse ;  /* 0x00000085423d7220 */ /* 0x081fe20000400000 */
[-C--:B------:R-:W-:Y:S01]  /*59b0*/  FMUL R39, R39, R133.reuse ;  /* 0x0000008527277220 */ /* 0x080fe20000400000 */
[----:B------:R-:W-:Y:S01]  /*59c0*/  @P2 STG.E desc[UR14][R22.64+0x20], R63 ;  /* 0x0000203f16002986 */ /* 0x000fe2000c10190e */
[----:B------:R-:W-:Y:S01]  /*59d0*/  IADD3.X R89, R19, UR7, RZ, P1, !PT ;  /* 0x0000000713597c10 */ /* 0x000fe20008ffe4ff */
[-C--:B------:R-:W-:Y:S01]  /*59e0*/  FMUL R41, R41, R133.reuse ;  /* 0x0000008529297220 */ /* 0x080fe20000400000 */
[----:B------:R-:W-:Y:S01]  /*59f0*/  ISETP.GT.AND P1, PT, R5, RZ, P4 ;  /* 0x000000ff0500720c */ /* 0x000fe20002724270 */
[-C--:B------:R-:W-:Y:S01]  /*5a00*/  FMUL R43, R43, R133.reuse ;  /* 0x000000852b2b7220 */ /* 0x080fe20000400000 */
[----:B------:R-:W-:Y:S01]  /*5a10*/  ISETP.GT.AND P2, PT, R118, 0x19, PT ;  /* 0x000000197600780c */ /* 0x000fe20003f44270 */
[-C--:B------:R-:W-:Y:S01]  /*5a20*/  FMUL R45, R45, R133.reuse ;  /* 0x000000852d2d7220 */ /* 0x080fe20000400000 */
[-C--:B------:R-:W-:Y:S01]  /*5a30*/  FMUL R47, R47, R133.reuse ;  /* 0x000000852f2f7220 */ /* 0x080fe20000400000 */
[-C--:B------:R-:W-:Y:S01]  /*5a40*/  FMUL R49, R49, R133.reuse ;  /* 0x0000008531317220 */ /* 0x080fe20000400000 */
[-C--:B------:R-:W-:Y:S01]  /*5a50*/  FMUL R51, R51, R133.reuse ;  /* 0x0000008533337220 */ /* 0x080fe20000400000 */
[-C--:B------:R-:W-:Y:S01]  /*5a60*/  FMUL R53, R53, R133.reuse ;  /* 0x0000008535357220 */ /* 0x080fe20000400000 */
[----:B------:R-:W-:-:S05]  /*5a70*/  FMUL R55, R55, R133 ;  /* 0x0000008537377220 */ /* 0x000fca0000400000 */
[----:B------:R-:W-:Y:S01]  /*5a80*/  @P1 STG.E desc[UR14][R88.64], R57 ;  /* 0x0000003958001986 */ /* 0x000fe2000c10190e */
[----:B------:R-:W-:-:S04]  /*5a90*/  IADD3 R90, P1, R22, UR8, RZ ;  /* 0x00000008165a7c10 */ /* 0x000fc8000ff3e0ff */
[----:B------:R-:W-:Y:S02]  /*5aa0*/  IADD3.X R91, R23, UR7, RZ, P1, !PT ;  /* 0x00000007175b7c10 */ /* 0x000fe40008ffe4ff */
[----:B------:R-:W-:-:S04]  /*5ab0*/  IADD3 R58, P1, R90, UR8, RZ ;  /* 0x000000085a3a7c10 */ /* 0x000fc8000ff3e0ff */
[----:B------:R-:W-:Y:S02]  /*5ac0*/  IADD3.X R59, R91, UR7, RZ, P1, !PT ;  /* 0x000000075b3b7c10 */ /* 0x000fe40008ffe4ff */
[----:B------:R-:W-:-:S04]  /*5ad0*/  IADD3 R20, P1, R90, UR8, RZ ;  /* 0x000000085a147c10 */ /* 0x000fc8000ff3e0ff */
[----:B------:R-:W-:Y:S02]  /*5ae0*/  IADD3.X R21, R91, UR7, RZ, P1, !PT ;  /* 0x000000075b157c10 */ /* 0x000fe40008ffe4ff */
[----:B------:R-:W-:-:S04]  /*5af0*/  IADD3 R16, P1, R58, UR8, RZ ;  /* 0x000000083a107c10 */ /* 0x000fc8000ff3e0ff */
[----:B-1----:R-:W-:Y:S02]  /*5b00*/  IADD3.X R17, R59, UR7, RZ, P1, !PT ;  /* 0x000000073b117c10 */ /* 0x002fe40008ffe4ff */
[----:B------:R-:W-:-:S04]  /*5b10*/  IADD3 R14, P1, R20, UR8, RZ ;  /* 0x00000008140e7c10 */ /* 0x000fc8000ff3e0ff */
[----:B------:R-:W-:Y:S02]  /*5b20*/  IADD3.X R15, R21, UR7, RZ, P1, !PT ;  /* 0x00000007150f7c10 */ /* 0x000fe40008ffe4ff */
[----:B------:R-:W-:-:S13]  /*5b30*/  ISETP.GT.AND P1, PT, R5, RZ, P3 ;  /* 0x000000ff0500720c */ /* 0x000fda0001f24270 */
[----:B------:R0:W-:Y:S01]  /*5b40*/  @P1 STG.E desc[UR14][R90.64], R65 ;  /* 0x000000415a001986 */ /* 0x0001e2000c10190e */
[----:B------:R-:W-:Y:S01]  /*5b50*/  ISETP.GT.AND P1, PT, R5, 0x8, P4 ;  /* 0x000000080500780c */ /* 0x000fe20002724270 */
[----:B0-----:R-:W-:-:S12]  /*5b60*/  FMUL R65, R68, R133 ;  /* 0x0000008544417220 */ /* 0x001fd80000400000 */
[----:B------:R-:W-:Y:S02]  /*5b70*/  @P1 IMAD.MOV.U32 R56, RZ, RZ, R88 ;  /* 0x000000ffff381224 */ /* 0x000fe400078e0058 */
[----:B------:R-:W-:-:S05]  /*5b80*/  @P1 IMAD.MOV.U32 R57, RZ, RZ, R89 ;  /* 0x000000ffff391224 */ /* 0x000fca00078e0059 */
[----:B------:R0:W-:Y:S01]  /*5b90*/  @P1 STG.E desc[UR14][R56.64+0x20], R61 ;  /* 0x0000203d38001986 */ /* 0x0001e2000c10190e */
[----:B------:R-:W-:Y:S02]  /*5ba0*/  ISETP.GT.AND P1, PT, R5, 0x8, P3 ;  /* 0x000000080500780c */ /* 0x000fe40001f24270 */
[----:B------:R-:W-:Y:S01]  /*5bb0*/  ISETP.GT.AND P3, PT, R118, 0x18, PT ;  /* 0x000000187600780c */ /* 0x000fe20003f64270 */
[----:B0-----:R-:W-:-:S10]  /*5bc0*/  FMUL R61, R69, R133 ;  /* 0x00000085453d7220 */ /* 0x001fd40000400000 */
[----:B------:R-:W-:Y:S02]  /*5bd0*/  @P1 IMAD.MOV.U32 R56, RZ, RZ, R90 ;  /* 0x000000ffff381224 */ /* 0x000fe400078e005a */
[----:B------:R-:W-:-:S05]  /*5be0*/  @P1 IMAD.MOV.U32 R57, RZ, RZ, R91 ;  /* 0x000000ffff391224 */ /* 0x000fca00078e005b */
[----:B------:R0:W-:Y:S01]  /*5bf0*/  @P1 STG.E desc[UR14][R56.64+0x20], R67 ;  /* 0x0000204338001986 */ /* 0x0001e2000c10190e */
[----:B------:R-:W-:-:S04]  /*5c00*/  IADD3 R92, P1, R88, UR8, RZ ;  /* 0x00000008585c7c10 */ /* 0x000fc8000ff3e0ff */
[----:B------:R-:W-:Y:S02]  /*5c10*/  IADD3.X R93, R89, UR7, RZ, P1, !PT ;  /* 0x00000007595d7c10 */ /* 0x000fe40008ffe4ff */
[----:B------:R-:W-:Y:S01]  /*5c20*/  ISETP.GT.AND P1, PT, R5, RZ, P3 ;  /* 0x000000ff0500720c */ /* 0x000fe20001f24270 */
[----:B0-----:R-:W-:-:S12]  /*5c30*/  FMUL R67, R71, R133 ;  /* 0x0000008547437220 */ /* 0x001fd80000400000 */
[----:B------:R0:W-:Y:S01]  /*5c40*/  @P1 STG.E desc[UR14][R92.64], R65 ;  /* 0x000000415c001986 */ /* 0x0001e2000c10190e */
[----:B------:R-:W-:Y:S01]  /*5c50*/  ISETP.GT.AND P1, PT, R5, RZ, P2 ;  /* 0x000000ff0500720c */ /* 0x000fe20001724270 */
[----:B0-----:R-:W-:-:S12]  /*5c60*/  FMUL R65, R70, R133 ;  /* 0x0000008546417220 */ /* 0x001fd80000400000 */
[----:B------:R-:W-:Y:S01]  /*5c70*/  @P1 STG.E desc[UR14][R58.64], R61 ;  /* 0x0000003d3a001986 */ /* 0x000fe2000c10190e */
[----:B------:R-:W-:-:S04]  /*5c80*/  IADD3 R68, P1, R88, UR8, RZ ;  /* 0x0000000858447c10 */ /* 0x000fc8000ff3e0ff */
[----:B------:R-:W-:Y:S02]  /*5c90*/  IADD3.X R69, R89, UR7, RZ, P1, !PT ;  /* 0x0000000759457c10 */ /* 0x000fe40008ffe4ff */
[----:B------:R-:W-:-:S04]  /*5ca0*/  IADD3 R62, P1, R16, UR8, RZ ;  /* 0x00000008103e7c10 */ /* 0x000fc8000ff3e0ff */
[----:B------:R-:W-:Y:S02]  /*5cb0*/  IADD3.X R63, R17, UR7, RZ, P1, !PT ;  /* 0x00000007113f7c10 */ /* 0x000fe40008ffe4ff */
[----:B------:R-:W-:-:S04]  /*5cc0*/  IADD3 R56, P1, R14, UR8, RZ ;  /* 0x000000080e387c10 */ /* 0x000fc8000ff3e0ff */
[----:B------:R-:W-:Y:S02]  /*5cd0*/  IADD3.X R57, R15, UR7, RZ, P1, !PT ;  /* 0x000000070f397c10 */ /* 0x000fe40008ffe4ff */
[----:B------:R-:W-:Y:S02]  /*5ce0*/  ISETP.GT.AND P1, PT, R5, 0x8, P3 ;  /* 0x000000080500780c */ /* 0x000fe40001f24270 */
[----:B------:R-:W-:-:S11]  /*5cf0*/  ISETP.GT.AND P3, PT, R118, 0x20, PT ;  /* 0x000000207600780c */ /* 0x000fd60003f64270 */
[----:B------:R-:W-:Y:S01]  /*5d00*/  @P1 STG.E desc[UR14][R68.64+0x20], R65 ;  /* 0x0000204144001986 */ /* 0x000fe2000c10190e */
[----:B------:R-:W-:Y:S02]  /*5d10*/  ISETP.GT.AND P1, PT, R5, 0x8, P2 ;  /* 0x000000080500780c */ /* 0x000fe40001724270 */
[----:B------:R-:W-:-:S11]  /*5d20*/  ISETP.GT.AND P2, PT, R118, 0x21, PT ;  /* 0x000000217600780c */ /* 0x000fd60003f44270 */
        /* <DEDUP_REMOVED lines=8> */
[----:B------:R0:W-:Y:S01]  /*5db0*/  @P1 STG.E desc[UR14][R16.64], R97 ;  /* 0x0000006110001986 */ /* 0x0001e2000c10190e */
[----:B------:R-:W-:-:S04]  /*5dc0*/  IADD3 R72, P1, R68, UR8, RZ ;  /* 0x0000000844487c10 */ /* 0x000fc8000ff3e0ff */
[----:B------:R-:W-:Y:S02]  /*5dd0*/  IADD3.X R73, R69, UR7, RZ, P1, !PT ;  /* 0x0000000745497c10 */ /* 0x000fe40008ffe4ff */
[----:B------:R-:W-:-:S04]  /*5de0*/  IADD3 R64, P1, R62, UR8, RZ ;  /* 0x000000083e407c10 */ /* 0x000fc8000ff3e0ff */
[----:B------:R-:W-:Y:S01]  /*5df0*/  IADD3.X R65, R63, UR7, RZ, P1, !PT ;  /* 0x000000073f417c10 */ /* 0x000fe20008ffe4ff */
[----:B0-----:R-:W-:Y:S01]  /*5e00*/  FMUL R97, R76, R133 ;  /* 0x000000854c617220 */ /* 0x001fe20000400000 */
[----:B------:R-:W-:-:S04]  /*5e10*/  IADD3 R60, P1, R56, UR8, RZ ;  /* 0x00000008383c7c10 */ /* 0x000fc8000ff3e0ff */
[----:B------:R-:W-:Y:S02]  /*5e20*/  IADD3.X R61, R57, UR7, RZ, P1, !PT ;  /* 0x00000007393d7c10 */ /* 0x000fe40008ffe4ff */
[----:B------:R-:W-:-:S13]  /*5e30*/  ISETP.GT.AND P1, PT, R5, 0x8, P3 ;  /* 0x000000080500780c */ /* 0x000fda0001f24270 */
[----:B------:R-:W-:Y:S01]  /*5e40*/  @P1 STG.E desc[UR14][R72.64+0x20], R67 ;  /* 0x0000204348001986 */ /* 0x000fe2000c10190e */
[----:B------:R-:W-:-:S13]  /*5e50*/  ISETP.GT.AND P1, PT, R5, 0x8, P2 ;  /* 0x000000080500780c */ /* 0x000fda0001724270 */
[----:B------:R-:W-:Y:S01]  /*5e60*/  @P1 STG.E desc[UR14][R14.64+0x20], R95 ;  /* 0x0000205f0e001986 */ /* 0x000fe2000c10190e */
[----:B------:R-:W-:-:S04]  /*5e70*/  IADD3 R74, P1, R70, UR8, RZ ;  /* 0x00000008464a7c10 */ /* 0x000fc8000ff3e0ff */
[----:B------:R-:W-:Y:S02]  /*5e80*/  IADD3.X R75, R71, UR7, RZ, P1, !PT ;  /* 0x00000007474b7c10 */ /* 0x000fe40008ffe4ff */
[----:B------:R-:W-:-:S04]  /*5e90*/  ISETP.GT.AND P1, PT, R118, 0x28, PT ;  /* 0x000000287600780c */ /* 0x000fc80003f24270 */
[----:B------:R-:W-:Y:S02]  /*5ea0*/  ISETP.GT.AND P2, PT, R5, RZ, P1 ;  /* 0x000000ff0500720c */ /* 0x000fe40000f44270 */
[----:B------:R-:W-:-:S11]  /*5eb0*/  P2R R98, PR, RZ, 0x2 ;  /* 0x00000002ff627803 */ /* 0x000fd60000000000 */
[----:B------:R0:W-:Y:S01]  /*5ec0*/  @P2 STG.E desc[UR14][R74.64], R97 ;  /* 0x000000614a002986 */ /* 0x0001e2000c10190e */
[----:B------:R-:W-:-:S04]  /*5ed0*/  ISETP.GT.AND P2, PT, R118, 0x29, PT ;  /* 0x000000297600780c */ /* 0x000fc80003f44270 */
[----:B------:R-:W-:Y:S02]  /*5ee0*/  ISETP.GT.AND P3, PT, R5, RZ, P2 ;  /* 0x000000ff0500720c */ /* 0x000fe40001764270 */
[----:B------:R-:W-:Y:S01]  /*5ef0*/  P2R R6, PR, RZ, 0x4 ;  /* 0x00000004ff067803 */ /* 0x000fe20000000000 */
[----:B0-----:R-:W-:-:S10]  /*5f00*/  FMUL R97, R80, R133 ;  /* 0x0000008550617220 */ /* 0x001fd40000400000 */
[----:B------:R0:W-:Y:S01]  /*5f10*/  @P3 STG.E desc[UR14][R62.64], R99 ;  /* 0x000000633e003986 */ /* 0x0001e2000c10190e */
[----:B------:R-:W-:-:S04]  /*5f20*/  IADD3 R76, P3, R72, UR8, RZ ;  /* 0x00000008484c7c10 */ /* 0x000fc8000ff7e0ff */
[----:B------:R-:W-:Y:S02]  /*5f30*/  IADD3.X R77, R73, UR7, RZ, P3, !PT ;  /* 0x00000007494d7c10 */ /* 0x000fe40009ffe4ff */
[----:B------:R-:W-:-:S04]  /*5f40*/  IADD3 R66, P3, R64, UR8, RZ ;  /* 0x0000000840427c10 */ /* 0x000fc8000ff7e0ff */
[----:B------:R-:W-:Y:S01]  /*5f50*/  IADD3.X R67, R65, UR7, RZ, P3, !PT ;  /* 0x0000000741437c10 */ /* 0x000fe20009ffe4ff */
[----:B0-----:R-:W-:Y:S01]  /*5f60*/  FMUL R99, R81, R133 ;  /* 0x0000008551637220 */ /* 0x001fe20000400000 */
[----:B------:R-:W-:-:S13]  /*5f70*/  ISETP.GT.AND P3, PT, R5, 0x8, P1 ;  /* 0x000000080500780c */ /* 0x000fda0000f64270 */
[----:B------:R0:W-:Y:S01]  /*5f80*/  @P3 STG.E desc[UR14][R76.64+0x20], R101 ;  /* 0x000020654c003986 */ /* 0x0001e2000c10190e */
[C---:B------:R-:W-:Y:S02]  /*5f90*/  ISETP.GT.AND P3, PT, R5.reuse, 0x8, P2 ;  /* 0x000000080500780c */ /* 0x040fe40001764270 */
[C---:B------:R-:W-:Y:S02]  /*5fa0*/  ISETP.GT.AND P2, PT, R5.reuse, 0x80, P0 ;  /* 0x000000800500780c */ /* 0x040fe40000744270 */
[----:B------:R-:W-:Y:S01]  /*5fb0*/  ISETP.GT.AND P0, PT, R5, 0x88, P0 ;  /* 0x000000880500780c */ /* 0x000fe20000704270 */
[----:B0-----:R-:W-:-:S08]  /*5fc0*/  FMUL R101, R82, R133 ;  /* 0x0000008552657220 */ /* 0x001fd00000400000 */
[----:B------:R-:W-:Y:S01]  /*5fd0*/  @P3 STG.E desc[UR14][R56.64+0x20], R79 ;  /* 0x0000204f38003986 */ /* 0x000fe2000c10190e */
[----:B------:R-:W-:-:S04]  /*5fe0*/  IADD3 R94, P3, R74, UR8, RZ ;  /* 0x000000084a5e7c10 */ /* 0x000fc8000ff7e0ff */
[----:B------:R-:W-:Y:S02]  /*5ff0*/  IADD3.X R95, R75, UR7, RZ, P3, !PT ;  /* 0x000000074b5f7c10 */ /* 0x000fe40009ffe4ff */
[----:B------:R-:W-:-:S04]  /*6000*/  ISETP.GT.AND P3, PT, R118, 0x30, PT ;  /* 0x000000307600780c */ /* 0x000fc80003f64270 */
[----:B------:R-:W-:-:S13]  /*6010*/  ISETP.GT.AND P4, PT, R5, RZ, P3 ;  /* 0x000000ff0500720c */ /* 0x000fda0001f84270 */
[----:B------:R-:W-:Y:S01]  /*6020*/  @P4 STG.E desc[UR14][R94.64], R97 ;  /* 0x000000615e004986 */ /* 0x000fe2000c10190e */
[----:B------:R-:W-:-:S04]  /*6030*/  ISETP.GT.AND P4, PT, R118, 0x31, PT ;  /* 0x000000317600780c */ /* 0x000fc80003f84270 */
[----:B------:R-:W-:-:S13]  /*6040*/  ISETP.GT.AND P5, PT, R5, RZ, P4 ;  /* 0x000000ff0500720c */ /* 0x000fda00027a4270 */
[----:B------:R0:W-:Y:S01]  /*6050*/  @P5 STG.E desc[UR14][R64.64], R99 ;  /* 0x0000006340005986 */ /* 0x0001e2000c10190e */
[----:B------:R-:W-:-:S04]  /*6060*/  IADD3 R80, P5, R76, UR8, RZ ;  /* 0x000000084c507c10 */ /* 0x000fc8000ffbe0ff */
[----:B------:R-:W-:Y:S02]  /*6070*/  IADD3.X R81, R77, UR7, RZ, P5, !PT ;  /* 0x000000074d517c10 */ /* 0x000fe4000affe4ff */
[----:B------:R-:W-:Y:S01]  /*6080*/  ISETP.GT.AND P5, PT, R5, 0x8, P3 ;  /* 0x000000080500780c */ /* 0x000fe20001fa4270 */
[----:B0-----:R-:W-:-:S12]  /*6090*/  FMUL R99, R84, R133 ;  /* 0x0000008554637220 */ /* 0x001fd80000400000 */
[----:B------:R0:W-:Y:S01]  /*60a0*/  @P5 STG.E desc[UR14][R80.64+0x20], R101 ;  /* 0x0000206550005986 */ /* 0x0001e2000c10190e */
[----:B------:R-:W-:-:S04]  /*60b0*/  IADD3 R78, P5, R94, UR8, RZ ;  /* 0x000000085e4e7c10 */ /* 0x000fc8000ffbe0ff */
[----:B------:R-:W-:Y:S02]  /*60c0*/  IADD3.X R79, R95, UR7, RZ, P5, !PT ;  /* 0x000000075f4f7c10 */ /* 0x000fe4000affe4ff */
[----:B------:R-:W-:Y:S01]  /*60d0*/  ISETP.GT.AND P5, PT, R5, 0x8, P4 ;  /* 0x000000080500780c */ /* 0x000fe200027a4270 */
[----:B0-----:R-:W-:-:S12]  /*60e0*/  FMUL R101, R86, R133 ;  /* 0x0000008556657220 */ /* 0x001fd80000400000 */
[----:B------:R-:W-:Y:S01]  /*60f0*/  @P5 STG.E desc[UR14][R60.64+0x20], R103 ;  /* 0x000020673c005986 */ /* 0x000fe2000c10190e */
[----:B------:R-:W-:-:S04]  /*6100*/  IADD3 R82, P5, R60, UR8, RZ ;  /* 0x000000083c527c10 */ /* 0x000fc8000ffbe0ff */
[----:B------:R-:W-:Y:S02]  /*6110*/  IADD3.X R83, R61, UR7, RZ, P5, !PT ;  /* 0x000000073d537c10 */ /* 0x000fe4000affe4ff */
[----:B------:R-:W-:-:S04]  /*6120*/  ISETP.GT.AND P5, PT, R118, 0x38, PT ;  /* 0x000000387600780c */ /* 0x000fc80003fa4270 */
[----:B------:R-:W-:-:S13]  /*6130*/  ISETP.GT.AND P6, PT, R5, RZ, P5 ;  /* 0x000000ff0500720c */ /* 0x000fda0002fc4270 */
[----:B------:R0:W-:Y:S01]  /*6140*/  @P6 STG.E desc[UR14][R78.64], R99 ;  /* 0x000000634e006986 */ /* 0x0001e2000c10190e */
[----:B------:R-:W-:-:S04]  /*6150*/  IADD3 R96, P6, R80, UR8, RZ ;  /* 0x0000000850607c10 */ /* 0x000fc8000ffde0ff */
[----:B------:R-:W-:Y:S02]  /*6160*/  IADD3.X R97, R81, UR7, RZ, P6, !PT ;  /* 0x0000000751617c10 */ /* 0x000fe4000b7fe4ff */
[----:B------:R-:W-:-:S04]  /*6170*/  ISETP.GT.AND P6, PT, R118, 0x39, PT ;  /* 0x000000397600780c */ /* 0x000fc80003fc4270 */
[----:B------:R-:W-:Y:S01]  /*6180*/  ISETP.GT.AND P1, PT, R5, RZ, P6 ;  /* 0x000000ff0500720c */ /* 0x000fe20003724270 */
[----:B0-----:R-:W-:-:S12]  /*6190*/  FMUL R99, R24, R133 ;  /* 0x0000008518637220 */ /* 0x001fd80000400000 */
[----:B------:R0:W-:Y:S01]  /*61a0*/  @P1 STG.E desc[UR14][R66.64], R85 ;  /* 0x0000005542001986 */ /* 0x0001e2000c10190e */
[----:B------:R-:W-:Y:S01]  /*61b0*/  ISETP.GT.AND P1, PT, R5, 0x8, P5 ;  /* 0x000000080500780c */ /* 0x000fe20002f24270 */
[----:B0-----:R-:W-:-:S12]  /*61c0*/  FMUL R85, R26, R133 ;  /* 0x000000851a557220 */ /* 0x001fd80000400000 */
[----:B------:R-:W-:Y:S01]  /*61d0*/  @P1 STG.E desc[UR14][R96.64+0x20], R101 ;  /* 0x0000206560001986 */ /* 0x000fe2000c10190e */
[----:B------:R-:W-:-:S13]  /*61e0*/  ISETP.GT.AND P1, PT, R5, 0x8, P6 ;  /* 0x000000080500780c */ /* 0x000fda0003724270 */
[----:B------:R0:W-:Y:S01]  /*61f0*/  @P1 STG.E desc[UR14][R82.64+0x20], R87 ;  /* 0x0000205752001986 */ /* 0x0001e2000c10190e */
[----:B------:R-:W-:-:S03]  /*6200*/  ISETP.GT.AND P1, PT, R118, 0x1, PT ;  /* 0x000000017600780c */ /* 0x000fc60003f24270 */
[----:B------:R-:W-:Y:S01]  /*6210*/  @P2 STG.E desc[UR14][R10.64+0x200], R99 ;  /* 0x000200630a002986 */ /* 0x000fe2000c10190e */
[----:B------:R-:W-:Y:S02]  /*6220*/  ISETP.GT.AND P1, PT, R5, 0x80, P1 ;  /* 0x000000800500780c */ /* 0x000fe40000f24270 */
[----:B------:R-:W-:Y:S01]  /*6230*/  ISETP.NE.AND P2, PT, R6, RZ, PT ;  /* 0x000000ff0600720c */ /* 0x000fe20003f45270 */
[----:B0-----:R-:W-:-:S10]  /*6240*/  FMUL R87, R28, R133 ;  /* 0x000000851c577220 */ /* 0x001fd40000400000 */
[----:B------:R-:W-:Y:S01]  /*6250*/  @P1 STG.E desc[UR14][R12.64+0x200], R25 ;  /* 0x000200190c001986 */ /* 0x000fe2000c10190e */
[----:B------:R-:W-:-:S03]  /*6260*/  ISETP.NE.AND P1, PT, R98, RZ, PT ;  /* 0x000000ff6200720c */ /* 0x000fc60003f25270 */
[----:B------:R0:W-:Y:S01]  /*6270*/  @P0 STG.E desc[UR14][R10.64+0x220], R85 ;  /* 0x000220550a000986 */ /* 0x0001e2000c10190e */
[----:B------:R-:W-:-:S04]  /*6280*/  ISETP.GT.AND P0, PT, R118, 0x1, PT ;  /* 0x000000017600780c */ /* 0x000fc80003f04270 */
[----:B------:R-:W-:Y:S01]  /*6290*/  ISETP.GT.AND P0, PT, R5, 0x88, P0 ;  /* 0x000000880500780c */ /* 0x000fe20000704270 */
[----:B0-----:R-:W-:-:S12]  /*62a0*/  FMUL R11, R30, R133 ;  /* 0x000000851e0b7220 */ /* 0x001fd80000400000 */
[----:B------:R0:W-:Y:S01]  /*62b0*/  @P0 STG.E desc[UR14][R12.64+0x220], R27 ;  /* 0x0002201b0c000986 */ /* 0x0001e2000c10190e */
[----:B------:R-:W-:-:S04]  /*62c0*/  ISETP.GT.AND P0, PT, R118, 0x8, PT ;  /* 0x000000087600780c */ /* 0x000fc80003f04270 */
[----:B------:R-:W-:Y:S01]  /*62d0*/  ISETP.GT.AND P0, PT, R5, 0x80, P0 ;  /* 0x000000800500780c */ /* 0x000fe20000704270 */
[----:B0-----:R-:W-:-:S12]  /*62e0*/  FMUL R13, R32, R133 ;  /* 0x00000085200d7220 */ /* 0x001fd80000400000 */
[----:B------:R-:W-:Y:S01]  /*62f0*/  @P0 STG.E desc[UR14][R18.64+0x200], R87 ;  /* 0x0002005712000986 */ /* 0x000fe2000c10190e */
[----:B------:R-:W-:-:S04]  /*6300*/  ISETP.GT.AND P0, PT, R118, 0x9, PT ;  /* 0x000000097600780c */ /* 0x000fc80003f04270 */
[----:B------:R-:W-:-:S13]  /*6310*/  ISETP.GT.AND P0, PT, R5, 0x80, P0 ;  /* 0x000000800500780c */ /* 0x000fda0000704270 */
[----:B------:R-:W-:Y:S01]  /*6320*/  @P0 STG.E desc[UR14][R22.64+0x200], R29 ;  /* 0x0002001d16000986 */ /* 0x000fe2000c10190e */
[----:B------:R-:W-:-:S04]  /*6330*/  ISETP.GT.AND P0, PT, R118, 0x8, PT ;  /* 0x000000087600780c */ /* 0x000fc80003f04270 */
[----:B------:R-:W-:-:S13]  /*6340*/  ISETP.GT.AND P0, PT, R5, 0x88, P0 ;  /* 0x000000880500780c */ /* 0x000fda0000704270 */
[----:B------:R0:W-:Y:S01]  /*6350*/  @P0 STG.E desc[UR14][R18.64+0x220], R11 ;  /* 0x0002200b12000986 */ /* 0x0001e2000c10190e */
[----:B------:R-:W-:-:S04]  /*6360*/  ISETP.GT.AND P0, PT, R118, 0x9, PT ;  /* 0x000000097600780c */ /* 0x000fc80003f04270 */
[----:B------:R-:W-:Y:S01]  /*6370*/  ISETP.GT.AND P0, PT, R5, 0x88, P0 ;  /* 0x000000880500780c */ /* 0x000fe20000704270 */
[----:B0-----:R-:W-:-:S12]  /*6380*/  FMUL R19, R34, R133 ;  /* 0x0000008522137220 */ /* 0x001fd80000400000 */
[----:B------:R-:W-:Y:S01]  /*6390*/  @P0 STG.E desc[UR14][R22.64+0x220], R31 ;  /* 0x0002201f16000986 */ /* 0x000fe2000c10190e */
[----:B------:R-:W-:-:S04]  /*63a0*/  ISETP.GT.AND P0, PT, R118, 0x10, PT ;  /* 0x000000107600780c */ /* 0x000fc80003f04270 */
[----:B------:R-:W-:-:S13]  /*63b0*/  ISETP.GT.AND P0, PT, R5, 0x80, P0 ;  /* 0x000000800500780c */ /* 0x000fda0000704270 */
[----:B------:R-:W-:Y:S02]  /*63c0*/  @P0 IMAD.MOV.U32 R10, RZ, RZ, R88 ;  /* 0x000000ffff0a0224 */ /* 0x000fe400078e0058 */
[----:B------:R-:W-:-:S05]  /*63d0*/  @P0 IMAD.MOV.U32 R11, RZ, RZ, R89 ;  /* 0x000000ffff0b0224 */ /* 0x000fca00078e0059 */
[----:B------:R0:W-:Y:S01]  /*63e0*/  @P0 STG.E desc[UR14][R10.64+0x200], R13 ;  /* 0x0002000d0a000986 */ /* 0x0001e2000c10190e */
[----:B------:R-:W-:-:S04]  /*63f0*/  ISETP.GT.AND P0, PT, R118, 0x11, PT ;  /* 0x000000117600780c */ /* 0x000fc80003f04270 */
[----:B------:R-:W-:Y:S01]  /*6400*/  ISETP.GT.AND P0, PT, R5, 0x80, P0 ;  /* 0x000000800500780c */ /* 0x000fe20000704270 */
[----:B0-----:R-:W-:-:S12]  /*6410*/  FMUL R13, R36, R133 ;  /* 0x00000085240d7220 */ /* 0x001fd80000400000 */
[----:B------:R-:W-:Y:S02]  /*6420*/  @P0 IMAD.MOV.U32 R10, RZ, RZ, R90 ;  /* 0x000000ffff0a0224 */ /* 0x000fe400078e005a */
[----:B------:R-:W-:-:S05]  /*6430*/  @P0 IMAD.MOV.U32 R11, RZ, RZ, R91 ;  /* 0x000000ffff0b0224 */ /* 0x000fca00078e005b */
        /* <DEDUP_REMOVED lines=36> */
[C---:B------:R-:W-:Y:S02]  /*6680*/  ISETP.GT.AND P0, PT, R5.reuse, 0x80, P1 ;  /* 0x000000800500780c */ /* 0x040fe40000f04270 */
[----:B------:R-:W-:-:S11]  /*6690*/  ISETP.GT.AND P1, PT, R5, 0x88, P1 ;  /* 0x000000880500780c */ /* 0x000fd60000f24270 */
[----:B------:R0:W-:Y:S01]  /*66a0*/  @P0 STG.E desc[UR14][R74.64+0x200], R13 ;  /* 0x0002000d4a000986 */ /* 0x0001e2000c10190e */
[C---:B------:R-:W-:Y:S02]  /*66b0*/  ISETP.GT.AND P0, PT, R5.reuse, 0x80, P2 ;  /* 0x000000800500780c */ /* 0x040fe40001704270 */
[----:B------:R-:W-:Y:S01]  /*66c0*/  ISETP.GT.AND P2, PT, R5, 0x88, P2 ;  /* 0x000000880500780c */ /* 0x000fe20001744270 */
[----:B0-----:R-:W-:-:S10]  /*66d0*/  FMUL R13, R48, R133 ;  /* 0x00000085300d7220 */ /* 0x001fd40000400000 */
[----:B------:R-:W-:Y:S01]  /*66e0*/  @P0 STG.E desc[UR14][R62.64+0x200], R45 ;  /* 0x0002002d3e000986 */ /* 0x000fe2000c10190e */
[C---:B------:R-:W-:Y:S02]  /*66f0*/  ISETP.GT.AND P0, PT, R5.reuse, 0x80, P3 ;  /* 0x000000800500780c */ /* 0x040fe40001f04270 */
[C---:B------:R-:W-:Y:S01]  /*6700*/  ISETP.GT.AND P3, PT, R5.reuse, 0x88, P3 ;  /* 0x000000880500780c */ /* 0x040fe20001f64270 */
[----:B------:R0:W-:Y:S01]  /*6710*/  @P1 STG.E desc[UR14][R76.64+0x220], R11 ;  /* 0x0002200b4c001986 */ /* 0x0001e2000c10190e */
[C---:B------:R-:W-:Y:S02]  /*6720*/  ISETP.GT.AND P1, PT, R5.reuse, 0x80, P4 ;  /* 0x000000800500780c */ /* 0x040fe40002724270 */
[C---:B------:R-:W-:Y:S01]  /*6730*/  ISETP.GT.AND P4, PT, R5.reuse, 0x88, P4 ;  /* 0x000000880500780c */ /* 0x040fe20002784270 */
[----:B------:R-:W-:Y:S06]  /*6740*/  @P2 STG.E desc[UR14][R56.64+0x220], R47 ;  /* 0x0002202f38002986 */ /* 0x000fec000c10190e */
[----:B------:R1:W-:Y:S01]  /*6750*/  @P0 STG.E desc[UR14][R94.64+0x200], R13 ;  /* 0x0002000d5e000986 */ /* 0x0003e2000c10190e */
[C---:B------:R-:W-:Y:S01]  /*6760*/  ISETP.GT.AND P0, PT, R5.reuse, 0x80, P6 ;  /* 0x000000800500780c */ /* 0x040fe20003704270 */
[----:B0-----:R-:W-:Y:S01]  /*6770*/  FMUL R11, R52, R133 ;  /* 0x00000085340b7220 */ /* 0x001fe20000400000 */
[C---:B------:R-:W-:Y:S01]  /*6780*/  ISETP.GT.AND P6, PT, R5.reuse, 0x88, P6 ;  /* 0x000000880500780c */ /* 0x040fe200037c4270 */
[----:B------:R0:W-:Y:S01]  /*6790*/  @P1 STG.E desc[UR14][R64.64+0x200], R49 ;  /* 0x0002003140001986 */ /* 0x0001e2000c10190e */
[----:B------:R-:W-:-:S02]  /*67a0*/  ISETP.GT.AND P1, PT, R5, 0x80, P5 ;  /* 0x000000800500780c */ /* 0x000fc40002f24270 */
[----:B------:R-:W-:Y:S01]  /*67b0*/  ISETP.GT.AND P5, PT, R5, 0x88, P5 ;  /* 0x000000880500780c */ /* 0x000fe20002fa4270 */
[-C--:B------:R-:W-:Y:S01]  /*67c0*/  FMUL R5, R50, R133.reuse ;  /* 0x0000008532057220 */ /* 0x080fe20000400000 */
[----:B-1----:R-:W-:-:S04]  /*67d0*/  FMUL R13, R54, R133 ;  /* 0x00000085360d7220 */ /* 0x002fc80000400000 */
[----:B------:R0:W-:Y:S04]  /*67e0*/  @P3 STG.E desc[UR14][R80.64+0x220], R5 ;  /* 0x0002200550003986 */ /* 0x0001e8000c10190e */
[----:B------:R0:W-:Y:S04]  /*67f0*/  @P4 STG.E desc[UR14][R60.64+0x220], R51 ;  /* 0x000220333c004986 */ /* 0x0001e8000c10190e */
[----:B------:R0:W-:Y:S04]  /*6800*/  @P1 STG.E desc[UR14][R78.64+0x200], R11 ;  /* 0x0002000b4e001986 */ /* 0x0001e8000c10190e */
[----:B------:R0:W-:Y:S04]  /*6810*/  @P0 STG.E desc[UR14][R66.64+0x200], R53 ;  /* 0x0002003542000986 */ /* 0x0001e8000c10190e */
[----:B------:R0:W-:Y:S04]  /*6820*/  @P5 STG.E desc[UR14][R96.64+0x220], R13 ;  /* 0x0002200d60005986 */ /* 0x0001e8000c10190e */
[----:B------:R0:W-:Y:S02]  /*6830*/  @P6 STG.E desc[UR14][R82.64+0x220], R55 ;  /* 0x0002203752006986 */ /* 0x0001e4000c10190e */
.L_x_150:
[----:B------:R-:W-:Y:S05]  /*6840*/  BSYNC B0 ;  /* 0x0000000000007941 */ /* 0x000fea0003800000 */
.L_x_26:
[----:B------:R-:W-:Y:S01]  /*6850*/  IADD3 R2, P0, R2, UR30, RZ ;  /* 0x0000001e02027c10 */ /* 0x000fe2000ff1e0ff */
[----:B------:R-:W-:Y:S01]  /*6860*/  ULDC.64 UR8, c[0x0][0x750] ;  /* 0x0001d40000087ab9 */ /* 0x000fe20000000a00 */
[----:B0-----:R-:W-:Y:S01]  /*6870*/  PRMT R5, RZ, 0x7610, R5 ;  /* 0x00007610ff057816 */ /* 0x001fe20000000005 */
[----:B------:R-:W-:Y:S01]  /*6880*/  IMAD.MOV.U32 R12, RZ, RZ, -0x1 ;  /* 0xffffffffff0c7424 */ /* 0x000fe200078e00ff */
[----:B------:R-:W-:Y:S01]  /*6890*/  IADD3.X R3, R3, UR4, RZ, P0, !PT ;  /* 0x0000000403037c10 */ /* 0x000fe200087fe4ff */
[----:B------:R-:W-:Y:S01]  /*68a0*/  IMAD.MOV.U32 R6, RZ, RZ, -0x1 ;  /* 0xffffffffff067424 */ /* 0x000fe200078e00ff */
[----:B------:R-:W-:-:S04]  /*68b0*/  ISETP.GE.U32.AND P0, PT, R2, UR8, PT ;  /* 0x0000000802007c0c */ /* 0x000fc8000bf06070 */
[----:B------:R-:W-:-:S13]  /*68c0*/  ISETP.GE.U32.AND.EX P0, PT, R3, UR9, PT, P0 ;  /* 0x0000000903007c0c */ /* 0x000fda000bf06100 */
[----:B------:R-:W-:Y:S05]  /*68d0*/  @P0 BRA `(.L_x_151) ;  /* 0x0000000400540947 */ /* 0x000fea0003800000 */
[----:B------:R-:W0:Y:S01]  /*68e0*/  LDC.64 R16, c[0x0][0x728] ;  /* 0x0001ca00ff107b82 */ /* 0x000e220000000a00 */
[----:B------:R-:W0:Y:S01]  /*68f0*/  S2R R22, SR_CTAID.X ;  /* 0x0000000000167919 */ /* 0x000e220000002500 */
[----:B------:R-:W-:Y:S02]  /*6900*/  IMAD.MOV.U32 R14, RZ, RZ, R2 ;  /* 0x000000ffff0e7224 */ /* 0x000fe400078e0002 */
[----:B------:R-:W-:Y:S01]  /*6910*/  IMAD.MOV.U32 R15, RZ, RZ, R3 ;  /* 0x000000ffff0f7224 */ /* 0x000fe200078e0003 */
[----:B------:R-:W0:Y:S03]  /*6920*/  S2R R23, SR_CTAID.Y ;  /* 0x0000000000177919 */ /* 0x000e260000002600 */
[----:B------:R-:W2:Y:S08]  /*6930*/  LDC R6, c[0x0][0x730] ;  /* 0x0001cc00ff067b82 */ /* 0x000eb00000000800 */
[----:B-1----:R-:W1:Y:S01]  /*6940*/  LDC.64 R20, c[0x0][0x720] ;  /* 0x0001c800ff147b82 */ /* 0x002e620000000a00 */
        /* <DEDUP_REMOVED lines=13> */
.L_x_152:
[-CC-:B------:R-:W-:Y:S01]  /*6a20*/  SHF.R.U64 R18, R14, R6.reuse, R15.reuse ;  /* 0x000000060e127219 */ /* 0x180fe2000000120f */
[----:B------:R-:W0:Y:S01]  /*6a30*/  LDC.64 R30, c[0x0][0x740] ;  /* 0x0001d000ff1e7b82 */ /* 0x000e220000000a00 */
[----:B------:R-:W-:Y:S01]  /*6a40*/  SHF.R.U32.HI R5, RZ, R6, R15 ;  /* 0x00000006ff057219 */ /* 0x000fe2000001160f */
[----:B------:R-:W-:Y:S01]  /*6a50*/  ULDC UR7, c[0x0][0x150] ;  /* 0x0000540000077ab9 */ /* 0x000fe20000000800 */
[----:B------:R-:W-:Y:S02]  /*6a60*/  IADD3 R13, P0, RZ, -R18, RZ ;  /* 0x80000012ff0d7210 */ /* 0x000fe40007f1e0ff */
[----:B------:R-:W-:-:S03]  /*6a70*/  I2FP.F32.U32 R14, R22 ;  /* 0x00000016000e7245 */ /* 0x000fc60000201000 */
[----:B------:R-:W1:Y:S01]  /*6a80*/  LDC R12, c[0x0][0x718] ;  /* 0x0001c600ff0c7b82 */ /* 0x000e620000000800 */
[----:B------:R-:W-:Y:S02]  /*6a90*/  IMAD.X R5, RZ, RZ, ~R5, P0 ;  /* 0x000000ffff057224 */ /* 0x000fe400000e0e05 */
[----:B------:R-:W-:Y:S01]  /*6aa0*/  FMUL R14, R14, UR7 ;  /* 0x000000070e0e7c20 */ /* 0x000fe20008400000 */
[----:B------:R-:W-:Y:S01]  /*6ab0*/  IMAD.WIDE.U32 R10, R13, R20, R2 ;  /* 0x000000140d0a7225 */ /* 0x000fe200078e0002 */
[----:B------:R-:W-:-:S03]  /*6ac0*/  ULDC UR7, c[0x0][0x154] ;  /* 0x0000550000077ab9 */ /* 0x000fc60000000800 */
[----:B------:R-:W-:Y:S01]  /*6ad0*/  IMAD R6, R5, R20, RZ ;  /* 0x0000001405067224 */ /* 0x000fe200078e02ff */
[----:B------:R-:W2:Y:S01]  /*6ae0*/  LDC R26, c[0x0][0x708] ;  /* 0x0001c200ff1a7b82 */ /* 0x000ea20000000800 */
[----:B------:R-:W3:Y:S02]  /*6af0*/  F2I.U32.TRUNC.NTZ R14, R14 ;  /* 0x0000000e000e7305 */ /* 0x000ee4000020f000 */
[----:B------:R-:W-:Y:S01]  /*6b00*/  IMAD R5, R13, R21, R6 ;  /* 0x000000150d057224 */ /* 0x000fe200078e0206 */
[----:B------:R-:W-:-:S03]  /*6b10*/  I2FP.F32.U32 R6, R23 ;  /* 0x0000001700067245 */ /* 0x000fc60000201000 */
[----:B------:R-:W-:Y:S01]  /*6b20*/  IMAD.IADD R5, R11, 0x1, R5 ;  /* 0x000000010b057824 */ /* 0x000fe200078e0205 */
[----:B------:R-:W4:Y:S01]  /*6b30*/  LDC R28, c[0x0][0x758] ;  /* 0x0001d600ff1c7b82 */ /* 0x000f220000000800 */
[----:B0-----:R-:W-:-:S04]  /*6b40*/  ISETP.NE.U32.AND P0, PT, R30, RZ, PT ;  /* 0x000000ff1e00720c */ /* 0x001fc80003f05070 */
[----:B------:R-:W-:-:S03]  /*6b50*/  ISETP.NE.AND.EX P0, PT, R31, RZ, PT, P0 ;  /* 0x000000ff1f00720c */ /* 0x000fc60003f05300 */
[----:B------:R-:W0:Y:S01]  /*6b60*/  LDC R13, c[0x0][0x144] ;  /* 0x00005100ff0d7b82 */ /* 0x000e220000000800 */
[-CC-:B-1----:R-:W-:Y:S01]  /*6b70*/  SHF.R.U64 R16, R10, R12.reuse, R5.reuse ;  /* 0x0000000c0a107219 */ /* 0x182fe20000001205 */
[----:B---3--:R-:W-:Y:S01]  /*6b80*/  IMAD.MOV R14, RZ, RZ, -R14 ;  /* 0x000000ffff0e7224 */ /* 0x008fe200078e0a0e */
[----:B------:R-:W-:Y:S01]  /*6b90*/  SHF.R.U32.HI R5, RZ, R12, R5 ;  /* 0x0000000cff057219 */ /* 0x000fe20000011605 */
[----:B------:R-:W-:-:S04]  /*6ba0*/  FMUL R12, R6, UR7 ;  /* 0x00000007060c7c20 */ /* 0x000fc80008400000 */
[----:B------:R-:W1:Y:S01]  /*6bb0*/  LDC R24, c[0x0][0x148] ;  /* 0x00005200ff187b82 */ /* 0x000e620000000800 */
[----:B------:R3:W0:Y:S01]  /*6bc0*/  F2I.U32.TRUNC.NTZ R20, R12 ;  /* 0x0000000c00147305 */ /* 0x000622000020f000 */
[-CC-:B--2---:R-:W-:Y:S02]  /*6bd0*/  SHF.R.U64 R6, R16, R26.reuse, R5.reuse ;  /* 0x0000001a10067219 */ /* 0x184fe40000001205 */
[----:B------:R-:W-:-:S04]  /*6be0*/  SHF.R.U32.HI R5, RZ, R26, R5 ;  /* 0x0000001aff057219 */ /* 0x000fc80000011605 */
[----:B------:R-:W2:Y:S01]  /*6bf0*/  LDC R21, c[0x0][0x700] ;  /* 0x0001c000ff157b82 */ /* 0x000ea20000000800 */
[-CC-:B----4-:R-:W-:Y:S02]  /*6c00*/  SHF.R.U64 R19, R6, R28.reuse, R5.reuse ;  /* 0x0000001c06137219 */ /* 0x190fe40000001205 */
[----:B------:R-:W-:-:S03]  /*6c10*/  SHF.R.U32.HI R11, RZ, R28, R5 ;  /* 0x0000001cff0b7219 */ /* 0x000fc60000011605 */
[----:B------:R-:W-:Y:S02]  /*6c20*/  IMAD.MOV.U32 R10, RZ, RZ, R19 ;  /* 0x000000ffff0a7224 */ /* 0x000fe400078e0013 */
[----:B------:R-:W4:Y:S01]  /*6c30*/  LDC R25, c[0x0][0x748] ;  /* 0x0001d200ff197b82 */ /* 0x000f220000000800 */
[----:B0-----:R-:W-:-:S07]  /*6c40*/  IMAD R119, R13, R14, R22 ;  /* 0x0000000e0d777224 */ /* 0x001fce00078e0216 */
[----:B------:R-:W0:Y:S08]  /*6c50*/  LDC R27, c[0x0][0x738] ;  /* 0x0001ce00ff1b7b82 */ /* 0x000e300000000800 */
[----:B------:R-:W0:Y:S01]  /*6c60*/  LDC R29, c[0x0][0x710] ;  /* 0x0001c400ff1d7b82 */ /* 0x000e220000000800 */
[----:B-123--:R-:W-:Y:S05]  /*6c70*/  @!P0 BRA `(.L_x_153) ;  /* 0x0000000000288947 */ /* 0x00efea0003800000 */
[----:B------:R-:W1:Y:S02]  /*6c80*/  LDC R10, c[0x0][0x74c] ;  /* 0x0001d300ff0a7b82 */ /* 0x000e640000000800 */
[----:B-1----:R-:W-:-:S05]  /*6c90*/  IADD3 R5, P0, R19, R10, RZ ;  /* 0x0000000a13057210 */ /* 0x002fca0007f1e0ff */
        /* <DEDUP_REMOVED lines=8> */
.L_x_153:
[----:B------:R-:W-:Y:S01]  /*6d20*/  ISETP.NE.AND P0, PT, R0, 0x1, PT ;  /* 0x000000010000780c */ /* 0x000fe20003f05270 */
[----:B------:R-:W-:Y:S01]  /*6d30*/  IMAD.MOV R20, RZ, RZ, -R20 ;  /* 0x000000ffff147224 */ /* 0x000fe200078e0a14 */
[----:B----4-:R-:W-:Y:S01]  /*6d40*/  SHF.R.U64 R5, R10, R25, R11 ;  /* 0x000000190a057219 */ /* 0x010fe2000000120b */
[----:B------:R-:W-:Y:S01]  /*6d50*/  VIADD R11, R21, 0xffffffff ;  /* 0xffffffff150b7836 */ /* 0x000fe20000000000 */
[----:B------:R-:W-:-:S03]  /*6d60*/  LOP3.LUT R6, R6, R123, RZ, 0xc0, !PT ;  /* 0x0000007b06067212 */ /* 0x000fc600078ec0ff */
[----:B------:R-:W-:Y:S01]  /*6d70*/  IMAD.MOV R10, RZ, RZ, -R5 ;  /* 0x000000ffff0a7224 */ /* 0x000fe200078e0a05 */
[----:B------:R-:W-:Y:S01]  /*6d80*/  LOP3.LUT R16, R16, R11, RZ, 0xc0, !PT ;  /* 0x0000000b10107212 */ /* 0x000fe200078ec0ff */
[----:B------:R-:W-:Y:S02]  /*6d90*/  IMAD R6, R129, R5, R6 ;  /* 0x0000000581067224 */ /* 0x000fe400078e0206 */
[----:B0-----:R-:W-:Y:S02]  /*6da0*/  IMAD R5, R10, R27, R19 ;  /* 0x0000001b0a057224 */ /* 0x001fe400078e0213 */
[----:B------:R-:W-:Y:S02]  /*6db0*/  @P0 IMAD R119, R24, R20, R23 ;  /* 0x0000001418770224 */ /* 0x000fe400078e0217 */
[----:B------:R-:W-:Y:S02]  /*6dc0*/  IMAD.MOV.U32 R10, RZ, RZ, 0x1 ;  /* 0x00000001ff0a7424 */ /* 0x000fe400078e00ff */
[----:B------:R-:W-:-:S02]  /*6dd0*/  IMAD R119, R6, R29, R119 ;  /* 0x0000001d06777224 */ /* 0x000fc400078e0277 */
[----:B------:R-:W-:Y:S01]  /*6de0*/  IMAD R6, R5, R21, R16 ;  /* 0x0000001505067224 */ /* 0x000fe200078e0210 */
[----:B------:R-:W-:-:S04]  /*6df0*/  PRMT R5, R10, 0x7610, R5 ;  /* 0x000076100a057816 */ /* 0x000fc80000000005 */
[----:B------:R-:W-:Y:S02]  /*6e00*/  SEL R12, R6, R119, !P0 ;  /* 0x00000077060c7207 */ /* 0x000fe40004000000 */
[----:B------:R-:W-:Y:S01]  /*6e10*/  SEL R119, R119, R6, !P0 ;  /* 0x0000000677777207 */ /* 0x000fe20004000000 */
[----:B------:R-:W-:-:S07]  /*6e20*/  IMAD.MOV.U32 R6, RZ, RZ, R18 ;  /* 0x000000ffff067224 */ /* 0x000fce00078e0012 */
.L_x_151:
[----:B------:R-:W-:-:S13]  /*6e30*/  LOP3.LUT P0, RZ, R5, 0xff, RZ, 0xc0, !PT ;  /* 0x000000ff05ff7812 */ /* 0x000fda000780c0ff */
[----:B------:R-:W-:Y:S05]  /*6e40*/  @P0 BRA `(.L_x_154) ;  /* 0xffffffa400c80947 */ /* 0x000fea000383ffff */
[----:B------:R-:W-:Y:S05]  /*6e50*/  EXIT ;  /* 0x000000000000794d */ /* 0x000fea0003800000 */
.L_x_8:
        /* <DEDUP_REMOVED lines=26> */
.L_x_156:
[----:B------:R-:W0:Y:S01]  /*7000*/  LDC.64 R32, c[0x0][0x740] ;  /* 0x0001d000ff207b82 */ /* 0x000e220000000a00 */
[-CC-:B------:R-:W-:Y:S02]  /*7010*/  SHF.R.U64 R20, R16, R24.reuse, R17.reuse ;  /* 0x0000001810147219 */ /* 0x180fe40000001211 */
[----:B------:R-:W-:Y:S02]  /*7020*/  SHF.R.U32.HI R7, RZ, R24, R17 ;  /* 0x00000018ff077219 */ /* 0x000fe40000011611 */
[----:B------:R-:W-:-:S03]  /*7030*/  IADD3 R13, P0, RZ, -R20, RZ ;  /* 0x80000014ff0d7210 */ /* 0x000fc60007f1e0ff */
[----:B------:R-:W1:Y:S02]  /*7040*/  LDC R16, c[0x0][0x718] ;  /* 0x0001c600ff107b82 */ /* 0x000e640000000800 */
[----:B------:R-:W-:Y:S02]  /*7050*/  IMAD.X R7, RZ, RZ, ~R7, P0 ;  /* 0x000000ffff077224 */ /* 0x000fe400000e0e07 */
[----:B------:R-:W-:-:S04]  /*7060*/  IMAD.WIDE.U32 R8, R13, R26, R2 ;  /* 0x0000001a0d087225 */ /* 0x000fc800078e0002 */
[----:B------:R-:W2:Y:S01]  /*7070*/  LDC R28, c[0x0][0x708] ;  /* 0x0001c200ff1c7b82 */ /* 0x000ea20000000800 */
[----:B------:R-:W-:-:S04]  /*7080*/  IMAD R12, R7, R26, RZ ;  /* 0x0000001a070c7224 */ /* 0x000fc800078e02ff */
[----:B------:R-:W-:Y:S02]  /*7090*/  IMAD R7, R13, R27, R12 ;  /* 0x0000001b0d077224 */ /* 0x000fe400078e020c */
[----:B------:R-:W-:Y:S01]  /*70a0*/  IMAD.MOV.U32 R27, RZ, RZ, 0x1 ;  /* 0x00000001ff1b7424 */ /* 0x000fe200078e00ff */
[----:B------:R-:W3:Y:S01]  /*70b0*/  LDC R30, c[0x0][0x758] ;  /* 0x0001d600ff1e7b82 */ /* 0x000ee20000000800 */
[----:B------:R-:W-:Y:S01]  /*70c0*/  IMAD.IADD R7, R9, 0x1, R7 ;  /* 0x0000000109077824 */ /* 0x000fe200078e0207 */
[----:B0-----:R-:W-:Y:S01]  /*70d0*/  ISETP.NE.U32.AND P0, PT, R32, RZ, PT ;  /* 0x000000ff2000720c */ /* 0x001fe20003f05070 */
[----:B------:R-:W-:-:S03]  /*70e0*/  IMAD.MOV.U32 R9, RZ, RZ, -0x1 ;  /* 0xffffffffff097424 */ /* 0x000fc600078e00ff */
[----:B------:R-:W-:Y:S02]  /*70f0*/  ISETP.NE.AND.EX P0, PT, R33, RZ, PT, P0 ;  /* 0x000000ff2100720c */ /* 0x000fe40003f05300 */
[----:B------:R-:W0:Y:S01]  /*7100*/  LDC R21, c[0x0][0x700] ;  /* 0x0001c000ff157b82 */ /* 0x000e220000000800 */
[-CC-:B-1----:R-:W-:Y:S02]  /*7110*/  SHF.R.U64 R18, R8, R16.reuse, R7.reuse ;  /* 0x0000001008127219 */ /* 0x182fe40000001207 */
[----:B------:R-:W-:-:S05]  /*7120*/  SHF.R.U32.HI R7, RZ, R16, R7 ;  /* 0x00000010ff077219 */ /* 0x000fca0000011607 */
[----:B------:R-:W1:Y:S01]  /*7130*/  LDC R23, c[0x0][0x748] ;  /* 0x0001d200ff177b82 */ /* 0x000e620000000800 */
[-CC-:B--2---:R-:W-:Y:S02]  /*7140*/  SHF.R.U64 R24, R18, R28.reuse, R7.reuse ;  /* 0x0000001c12187219 */ /* 0x184fe40000001207 */
[----:B------:R-:W-:-:S05]  /*7150*/  SHF.R.U32.HI R7, RZ, R28, R7 ;  /* 0x0000001cff077219 */ /* 0x000fca0000011607 */
[----:B------:R-:W2:Y:S01]  /*7160*/  LDC R25, c[0x0][0x738] ;  /* 0x0001ce00ff197b82 */ /* 0x000ea20000000800 */
[-C--:B---3--:R-:W-:Y:S02]  /*7170*/  SHF.L.U32 R8, R9, R30.reuse, RZ ;  /* 0x0000001e09087219 */ /* 0x088fe400000006ff */
[--C-:B------:R-:W-:Y:S02]  /*7180*/  SHF.R.U64 R26, R24, R30, R7.reuse ;  /* 0x0000001e181a7219 */ /* 0x100fe40000001207 */
[----:B------:R-:W-:Y:S02]  /*7190*/  LOP3.LUT R29, RZ, R8, RZ, 0x33, !PT ;  /* 0x00000008ff1d7212 */ /* 0x000fe400078e33ff */
[----:B------:R-:W-:Y:S01]  /*71a0*/  SHF.R.U32.HI R9, RZ, R30, R7 ;  /* 0x0000001eff097219 */ /* 0x000fe20000011607 */
[----:B------:R-:W3:Y:S01]  /*71b0*/  LDC R31, c[0x0][0x710] ;  /* 0x0001c400ff1f7b82 */ /* 0x000ee20000000800 */
[----:B------:R-:W-:Y:S01]  /*71c0*/  IMAD.MOV.U32 R8, RZ, RZ, R26 ;  /* 0x000000ffff087224 */ /* 0x000fe200078e001a */
[----:B------:R-:W-:Y:S06]  /*71d0*/  @!P0 BRA `(.L_x_157) ;  /* 0x0000000000288947 */ /* 0x000fec0003800000 */
        /* <DEDUP_REMOVED lines=10> */
.L_x_157:
[----:B------:R-:W-:Y:S01]  /*7280*/  ISETP.NE.AND P0, PT, R0, 0x1, PT ;  /* 0x000000010000780c */ /* 0x000fe20003f05270 */
[----:B0-----:R-:W-:Y:S01]  /*7290*/  VIADD R13, R21, 0xffffffff ;  /* 0xffffffff150d7836 */ /* 0x001fe20000000000 */
[----:B-1----:R-:W-:Y:S02]  /*72a0*/  SHF.R.U64 R8, R8, R23, R9 ;  /* 0x0000001708087219 */ /* 0x002fe40000001209 */
[----:B------:R-:W-:Y:S02]  /*72b0*/  SHF.L.U32 R9, R27, R30, RZ ;  /* 0x0000001e1b097219 */ /* 0x000fe400000006ff */
[----:B------:R-:W-:Y:S01]  /*72c0*/  LOP3.LUT R7, R24, R29, RZ, 0xc0, !PT ;  /* 0x0000001d18077212 */ /* 0x000fe200078ec0ff */
[----:B------:R-:W-:Y:S01]  /*72d0*/  IMAD.MOV R11, RZ, RZ, -R8 ;  /* 0x000000ffff0b7224 */ /* 0x000fe200078e0a08 */
[----:B------:R-:W-:-:S03]  /*72e0*/  LOP3.LUT R18, R18, R13, RZ, 0xc0, !PT ;  /* 0x0000000d12127212 */ /* 0x000fc600078ec0ff */
[----:B------:R-:W-:Y:S02]  /*72f0*/  IMAD R9, R9, R8, R7 ;  /* 0x0000000809097224 */ /* 0x000fe400078e0207 */
[----:B------:R-:W-:Y:S02]  /*7300*/  @P0 IMAD R14, R15, R22, R10 ;  /* 0x000000160f0e0224 */ /* 0x000fe400078e020a */
[----:B--2---:R-:W-:Y:S02]  /*7310*/  IMAD R7, R11, R25, R26 ;  /* 0x000000190b077224 */ /* 0x004fe400078e021a */
[----:B---3--:R-:W-:Y:S02]  /*7320*/  IMAD R8, R9, R31, R14 ;  /* 0x0000001f09087224 */ /* 0x008fe400078e020e */
[----:B------:R-:W-:Y:S02]  /*7330*/  IMAD R11, R7, R21, R18 ;  /* 0x00000015070b7224 */ /* 0x000fe400078e0212 */
[----:B------:R-:W-:-:S02]  /*7340*/  IMAD.MOV.U32 R9, RZ, RZ, 0x1 ;  /* 0x00000001ff097424 */ /* 0x000fc400078e00ff */
[----:B------:R-:W-:Y:S01]  /*7350*/  IMAD.MOV.U32 R18, RZ, RZ, R20 ;  /* 0x000000ffff127224 */ /* 0x000fe200078e0014 */
[----:B------:R-:W-:Y:S02]  /*7360*/  SEL R7, R11, R8, !P0 ;  /* 0x000000080b077207 */ /* 0x000fe40004000000 */
[----:B------:R-:W-:-:S07]  /*7370*/  SEL R8, R8, R11, !P0 ;  /* 0x0000000b08087207 */ /* 0x000fce0004000000 */
.L_x_155:
[----:B------:R-:W-:-:S08]  /*7380*/  NOP ;  /* 0x0000000000007918 */ /* 0x000fd00000000000 */
[----:B------:R-:W0:-:S00]  /*7390*/  USETMAXREG.DEALLOC.CTAPOOL 0x28 ;  /* 0x00000028000079c8 */ /* 0x000e0000080e0500 */
[----:B0-----:R-:W-:-:S13]  /*73a0*/  ISETP.NE.AND P0, PT, R6, RZ, PT ;  /* 0x000000ff0600720c */ /* 0x001fda0003f05270 */
[----:B------:R-:W-:Y:S05]  /*73b0*/  @P0 EXIT ;  /* 0x000000000000094d */ /* 0x000fea0003800000 */
[----:B------:R-:W-:Y:S01]  /*73c0*/  LOP3.LUT P0, RZ, R9, 0xff, RZ, 0xc0, !PT ;  /* 0x000000ff09ff7812 */ /* 0x000fe2000780c0ff */
[----:B------:R-:W-:Y:S02]  /*73d0*/  IMAD.MOV.U32 R16, RZ, RZ, 0x1 ;  /* 0x00000001ff107424 */ /* 0x000fe400078e00ff */
[----:B------:R-:W-:-:S10]  /*73e0*/  IMAD.MOV.U32 R15, RZ, RZ, RZ ;  /* 0x000000ffff0f7224 */ /* 0x000fd400078e00ff */
[----:B------:R-:W-:Y:S05]  /*73f0*/  @!P0 BRA `(.L_x_158) ;  /* 0x0000000c005c8947 */ /* 0x000fea0003800000 */
[----:B------:R-:W0:Y:S01]  /*7400*/  LDC R6, c[0x0][0x28c] ;  /* 0x0000a300ff067b82 */ /* 0x000e220000000800 */
[----:B------:R-:W1:Y:S01]  /*7410*/  S2R R11, SR_CgaCtaId ;  /* 0x00000000000b7919 */ /* 0x000e620000008800 */
[----:B------:R-:W-:Y:S01]  /*7420*/  ULDC UR6, c[0x0][0x758] ;  /* 0x0001d60000067ab9 */ /* 0x000fe20000000800 */
[----:B------:R-:W-:Y:S01]  /*7430*/  UMOV UR7, 0xffffffff ;  /* 0xffffffff00077882 */ /* 0x000fe20000000000 */
[----:B------:R-:W-:Y:S01]  /*7440*/  BSSY B0, `(.L_x_158) ;  /* 0x00000d2000007945 */ /* 0x000fe20003800000 */
[----:B------:R-:W-:Y:S01]  /*7450*/  USHF.L.U32 UR7, UR7, UR6, URZ ;  /* 0x0000000607077299 */ /* 0x000fe2000800063f */
[----:B------:R-:W-:Y:S01]  /*7460*/  IMAD.MOV.U32 R13, RZ, RZ, 0x1 ;  /* 0x00000001ff0d7424 */ /* 0x000fe200078e00ff */
[----:B------:R-:W-:Y:S01]  /*7470*/  LOP3.LUT R17, R4, 0x2, RZ, 0xfc, !PT ;  /* 0x0000000204117812 */ /* 0x000fe200078efcff */
[----:B------:R-:W-:Y:S01]  /*7480*/  IMAD.MOV.U32 R16, RZ, RZ, 0x1 ;  /* 0x00000001ff107424 */ /* 0x000fe200078e00ff */
[----:B------:R-:W-:Y:S01]  /*7490*/  ULDC UR5, c[0x0][0x700] ;  /* 0x0001c00000057ab9 */ /* 0x000fe20000000800 */
[----:B------:R-:W-:Y:S01]  /*74a0*/  IMAD.MOV.U32 R15, RZ, RZ, RZ ;  /* 0x000000ffff0f7224 */ /* 0x000fe200078e00ff */
[----:B------:R-:W-:Y:S01]  /*74b0*/  UMOV UR8, 0x1 ;  /* 0x0000000100087882 */ /* 0x000fe20000000000 */
[----:B------:R-:W-:-:S02]  /*74c0*/  UIADD3 UR5, UR5, -0x1, URZ ;  /* 0xffffffff05057890 */ /* 0x000fc4000fffe03f */
[----:B------:R-:W-:Y:S02]  /*74d0*/  USHF.L.U32 UR21, UR8, UR6, URZ ;  /* 0x0000000608157299 */ /* 0x000fe4000800063f */
[----:B------:R-:W-:Y:S01]  /*74e0*/  ULOP3.LUT UR13, URZ, UR7, URZ, 0x33, !UPT ;  /* 0x000000073f0d7292 */ /* 0x000fe2000f8e333f */
[----:B------:R-:W-:Y:S01]  /*74f0*/  ULDC.64 UR32, c[0x0][0x198] ;  /* 0x0000660000207ab9 */ /* 0x000fe20000000a00 */
[----:B0-----:R-:W-:-:S05]  /*7500*/  VIADD R6, R6, 0x3f ;  /* 0x0000003f06067836 */ /* 0x001fca0000000000 */
[----:B------:R-:W-:-:S04]  /*7510*/  SHF.R.S32.HI R9, RZ, 0x1f, R6 ;  /* 0x0000001fff097819 */ /* 0x000fc80000011406 */
[----:B------:R-:W-:Y:S01]  /*7520*/  LEA.HI R9, R9, R6, RZ, 0x6 ;  /* 0x0000000609097211 */ /* 0x000fe200078f30ff */
[C---:B-1----:R-:W-:Y:S02]  /*7530*/  IMAD.SHL.U32 R12, R11.reuse, 0x20, RZ ;  /* 0x000000200b0c7824 */ /* 0x042fe400078e00ff */
[----:B------:R-:W-:Y:S01]  /*7540*/  IMAD.SHL.U32 R11, R11, 0x800, RZ ;  /* 0x000008000b0b7824 */ /* 0x000fe200078e00ff */
[----:B------:R-:W-:Y:S02]  /*7550*/  SHF.R.S32.HI R14, RZ, 0x6, R9 ;  /* 0x00000006ff0e7819 */ /* 0x000fe40000011409 */
[----:B------:R-:W-:Y:S02]  /*7560*/  LOP3.LUT R12, R12, 0x20, RZ, 0xc0, !PT ;  /* 0x000000200c0c7812 */ /* 0x000fe400078ec0ff */
[----:B------:R-:W-:Y:S01]  /*7570*/  LOP3.LUT R11, R11, 0x800, RZ, 0xc0, !PT ;  /* 0x000008000b0b7812 */ /* 0x000fe200078ec0ff */
[----:B------:R-:W-:-:S07]  /*7580*/  VIADD R10, R14, 0x1 ;  /* 0x000000010e0a7836 */ /* 0x000fce0000000000 */
.L_x_169:
[----:B------:R-:W-:-:S03]  /*7590*/  UMOV UR6, 0xffffffff ;  /* 0xffffffff00067882 */ /* 0x000fc60000000000 */
[----:B------:R-:W-:Y:S05]  /*75a0*/  BRA.DIV UR6, `(.L_x_159) ;  /* 0x0000001206587947 */ /* 0x000fea000b800000 */
[----:B------:R-:W-:-:S13]  /*75b0*/  ELECT P0, URZ, PT ;  /* 0x00000000003f782f */ /* 0x000fda0003800000 */
.L_x_184:
[----:B------:R-:W0:Y:S01]  /*75c0*/  LDC R6, c[0x0][0x28c] ;  /* 0x0000a300ff067b82 */ /* 0x000e220000000800 */
[----:B------:R-:W-:Y:S01]  /*75d0*/  BSSY B1, `(.L_x_160) ;  /* 0x0000045000017945 */ /* 0x000fe20003800000 */
[----:B0-----:R-:W-:-:S13]  /*75e0*/  ISETP.LT.OR P0, PT, R6, 0x1, !P0 ;  /* 0x000000010600780c */ /* 0x001fda0004701670 */
[----:B------:R-:W-:Y:S05]  /*75f0*/  @P0 BRA `(.L_x_161) ;  /* 0x0000000400080947 */ /* 0x000fea0003800000 */
[----:B------:R-:W-:Y:S01]  /*7600*/  IMAD.SHL.U32 R21, R8, 0x100, RZ ;  /* 0x0000010008157824 */ /* 0x000fe200078e00ff */
[----:B------:R-:W-:Y:S01]  /*7610*/  CS2R R24, SRZ ;  /* 0x0000000000187805 */ /* 0x000fe2000001ff00 */
[----:B------:R-:W-:Y:S02]  /*7620*/  IMAD R22, R7, 0x40, R12 ;  /* 0x0000004007167824 */ /* 0x000fe400078e020c */
[----:B------:R-:W-:Y:S02]  /*7630*/  IMAD.MOV.U32 R6, RZ, RZ, R10 ;  /* 0x000000ffff067224 */ /* 0x000fe400078e000a */
[----:B------:R-:W-:Y:S02]  /*7640*/  IMAD.MOV.U32 R7, RZ, RZ, R16 ;  /* 0x000000ffff077224 */ /* 0x000fe400078e0010 */
[----:B------:R-:W-:Y:S02]  /*7650*/  IMAD.MOV.U32 R8, RZ, RZ, R15 ;  /* 0x000000ffff087224 */ /* 0x000fe400078e000f */
[----:B------:R-:W-:-:S07]  /*7660*/  IMAD.MOV.U32 R26, RZ, RZ, RZ ;  /* 0x000000ffff1a7224 */ /* 0x000fce00078e00ff */
.L_x_164:
[----:B------:R-:W0:Y:S01]  /*7670*/  S2R R20, SR_CgaCtaId ;  /* 0x0000000000147919 */ /* 0x000e220000008800 */
[----:B------:R-:W-:Y:S02]  /*7680*/  MOV R9, 0x400 ;  /* 0x0000040000097802 */ /* 0x000fe40000000f00 */
[----:B------:R-:W-:-:S13]  /*7690*/  ISETP.NE.AND P1, PT, R5, RZ, PT ;  /* 0x000000ff0500720c */ /* 0x000fda0003f25270 */
[----:B------:R-:W1:Y:S01]  /*76a0*/  @!P1 LDC R19, c[0x0][0x640] ;  /* 0x00019000ff139b82 */ /* 0x000e620000000800 */
[----:B0-----:R-:W-:Y:S02]  /*76b0*/  LEA R23, R20, R9, 0x18 ;  /* 0x0000000914177211 */ /* 0x001fe400078ec0ff */
[----:B------:R-:W-:-:S03]  /*76c0*/  SHF.L.U32 R9, R7, 0x1f, RZ ;  /* 0x0000001f07097819 */ /* 0x000fc600000006ff */
[----:B------:R-:W-:-:S04]  /*76d0*/  IMAD R20, R8, 0x8, R23 ;  /* 0x0000000808147824 */ /* 0x000fc800078e0217 */
[----:B------:R-:W0:Y:S02]  /*76e0*/  SYNCS.PHASECHK.TRANS64.TRYWAIT P0, [R20+URZ+0x40], R9 ;  /* 0x00004009140075a7 */ /* 0x000e24000800017f */
[----:B01----:R-:W-:Y:S05]  /*76f0*/  @!P0 BRA `(.L_x_162) ;  /* 0x0000001000248947 */ /* 0x003fea0003800000 */
.L_x_185:
[----:B0-----:R-:W-:Y:S01]  /*7700*/  PRMT R9, R17, 0x9910, RZ ;  /* 0x0000991011097816 */ /* 0x001fe200000000ff */
[----:B------:R0:W-:Y:S03]  /*7710*/  @!P1 SYNCS.ARRIVE.TRANS64 RZ, [R20+URZ], R19 ;  /* 0x0000001314ff99a7 */ /* 0x0001e6000800003f */
[----:B------:R-:W-:-:S13]  /*7720*/  ISETP.NE.AND P0, PT, R9, 0x2, PT ;  /* 0x000000020900780c */ /* 0x000fda0003f05270 */
[----:B0-----:R-:W-:Y:S05]  /*7730*/  @P0 BRA `(.L_x_163) ;  /* 0x0000000000040947 */ /* 0x001fea0003800000 */
[----:B------:R-:W-:Y:S01]  /*7740*/  BPT.TRAP 0x1 ;  /* 0x000000040000795c */ /* 0x000fe20000300000 */
.L_x_163:
[----:B------:R-:W-:Y:S01]  /*7750*/  IMAD R9, R8, 0x1000, R11 ;  /* 0x0000100008097824 */ /* 0x000fe200078e020b */
[----:B------:R-:W-:Y:S01]  /*7760*/  R2UR UR25, R20 ;  /* 0x00000000141972ca */ /* 0x000fe200000e0000 */
[--C-:B------:R-:W-:Y:S01]  /*7770*/  IMAD R19, R8, 0x4000, R23.reuse ;  /* 0x0000400008137824 */ /* 0x100fe200078e0217 */
[----:B------:R-:W-:Y:S01]  /*7780*/  R2UR UR28, R18 ;  /* 0x00000000121c72ca */ /* 0x000fe200000e0000 */
[--C-:B------:R-:W-:Y:S01]  /*7790*/  IMAD R9, R9, 0x2, R23.reuse ;  /* 0x0000000209097824 */ /* 0x100fe200078e0217 */
[----:B------:R-:W-:Y:S01]  /*77a0*/  R2UR UR27, R21 ;  /* 0x00000000151b72ca */ /* 0x000fe200000e0000 */
[----:B------:R-:W-:Y:S01]  /*77b0*/  IMAD R23, R8, 0x800, R23 ;  /* 0x0000080008177824 */ /* 0x000fe200078e0217 */
[----:B------:R-:W-:Y:S01]  /*77c0*/  R2UR UR24, R19 ;  /* 0x00000000131872ca */ /* 0x000fe200000e0000 */
[----:B------:R-:W-:Y:S01]  /*77d0*/  VIADD R6, R6, 0xffffffff ;  /* 0xffffffff06067836 */ /* 0x000fe20000000000 */
[----:B------:R-:W-:Y:S01]  /*77e0*/  R2UR UR8, R9 ;  /* 0x00000000090872ca */ /* 0x000fe200000e0000 */
[----:B------:R-:W-:Y:S01]  /*77f0*/  UIADD3 UR6, UP0, UR32, 0xf0, URZ ;  /* 0x000000f020067890 */ /* 0x000fe2000ff1e03f */
[----:B------:R-:W-:Y:S01]  /*7800*/  R2UR UR16, R23 ;  /* 0x00000000171072ca */ /* 0x000fe200000e0000 */
[----:B------:R-:W-:Y:S01]  /*7810*/  UIADD3 UR14, UP1, UR32, 0x1f0, URZ ;  /* 0x000001f0200e7890 */ /* 0x000fe2000ff3e03f */
[C---:B------:R-:W-:Y:S01]  /*7820*/  R2UR UR26, R25.reuse ;  /* 0x00000000191a72ca */ /* 0x040fe200000e0000 */
[----:B------:R-:W-:Y:S01]  /*7830*/  UIADD3 UR34, UP2, UR32, 0x2f0, URZ ;  /* 0x000002f020227890 */ /* 0x000fe2000ff5e03f */
[----:B------:R-:W-:Y:S01]  /*7840*/  R2UR UR19, R26 ;  /* 0x000000001a1372ca */ /* 0x000fe200000e0000 */
[----:B------:R-:W-:Y:S01]  /*7850*/  UIADD3.X UR7, URZ, UR33, URZ, UP0, !UPT ;  /* 0x000000213f077290 */ /* 0x000fe200087fe43f */
[----:B------:R-:W-:Y:S01]  /*7860*/  R2UR UR10, R24 ;  /* 0x00000000180a72ca */ /* 0x000fe200000e0000 */
[----:B------:R-:W-:Y:S01]  /*7870*/  UIADD3.X UR15, URZ, UR33, URZ, UP1, !UPT ;  /* 0x000000213f0f7290 */ /* 0x000fe20008ffe43f */
[----:B------:R-:W-:Y:S01]  /*7880*/  R2UR UR11, R22 ;  /* 0x00000000160b72ca */ /* 0x000fe200000e0000 */
[----:B------:R-:W-:Y:S01]  /*7890*/  UIADD3 UR24, UR24, 0x180, URZ ;  /* 0x0000018018187890 */ /* 0x000fe2000fffe03f */
[----:B------:R-:W-:Y:S01]  /*78a0*/  ISETP.GT.AND P1, PT, R6, 0x1, PT ;  /* 0x000000010600780c */ /* 0x000fe20003f24270 */
[----:B------:R-:W-:Y:S01]  /*78b0*/  VIADD R8, R8, 0x1 ;  /* 0x0000000108087836 */ /* 0x000fe20000000000 */
[----:B------:R-:W-:Y:S01]  /*78c0*/  UIADD3.X UR35, URZ, UR33, URZ, UP2, !UPT ;  /* 0x000000213f237290 */ /* 0x000fe200097fe43f */
[----:B------:R-:W-:Y:S01]  /*78d0*/  VIADD R26, R26, 0x1 ;  /* 0x000000011a1a7836 */ /* 0x000fe20000000000 */
[----:B------:R-:W-:Y:S01]  /*78e0*/  UIADD3 UR16, UR16, 0x30180, URZ ;  /* 0x0003018010107890 */ /* 0x000fe2000fffe03f */
[----:B------:R-:W-:Y:S01]  /*78f0*/  VIADD R25, R25, 0x20 ;  /* 0x0000002019197836 */ /* 0x000fe20000000000 */
[----:B------:R-:W-:Y:S01]  /*7900*/  UIADD3 UR8, UR8, 0x20180, URZ ;  /* 0x0002018008087890 */ /* 0x000fe2000fffe03f */
[----:B------:R-:W-:Y:S01]  /*7910*/  ISETP.NE.AND P0, PT, R8, 0x8, PT ;  /* 0x000000080800780c */ /* 0x000fe20003f05270 */
[----:B------:R-:W-:Y:S01]  /*7920*/  UMOV UR22, 0x0 ;  /* 0x0000000000167882 */ /* 0x000fe20000000000 */
[----:B------:R-:W-:Y:S01]  /*7930*/  UMOV UR23, 0x10000000 ;  /* 0x1000000000177882 */ /* 0x000fe20000000000 */
[----:B------:R-:W-:Y:S01]  /*7940*/  UMOV UR17, UR25 ;  /* 0x0000001900117c82 */ /* 0x000fe20008000000 */
[----:B------:R-:W-:Y:S01]  /*7950*/  UMOV UR20, UR28 ;  /* 0x0000001c00147c82 */ /* 0x000fe20008000000 */
[----:B------:R-:W-:Y:S01]  /*7960*/  UMOV UR18, UR27 ;  /* 0x0000001b00127c82 */ /* 0x000fe20008000000 */
[----:B------:R0:W-:Y:S01]  /*7970*/  UTMALDG.3D [UR24], [UR6], desc[UR22] ;  /* 0x00001618060075b4 */ /* 0x0001e20008011000 */
[----:B------:R-:W-:Y:S01]  /*7980*/  UMOV UR29, 0x30000 ;  /* 0x00030000001d7882 */ /* 0x000fe20000000000 */
[----:B------:R-:W-:Y:S01]  /*7990*/  UMOV UR9, UR25 ;  /* 0x0000001900097c82 */ /* 0x000fe20008000000 */
[----:B------:R-:W-:Y:S01]  /*79a0*/  UMOV UR12, UR28 ;  /* 0x0000001c000c7c82 */ /* 0x000fe20008000000 */
[----:B------:R-:W-:Y:S01]  /*79b0*/  SEL R20, RZ, 0x1, P0 ;  /* 0x00000001ff147807 */ /* 0x000fe20000000000 */
[----:B------:R-:W-:Y:S01]  /*79c0*/  VIADD R24, R24, 0x40 ;  /* 0x0000004018187836 */ /* 0x000fe20000000000 */
[----:B------:R-:W-:Y:S01]  /*79d0*/  SEL R8, R8, RZ, P0 ;  /* 0x000000ff08087207 */ /* 0x000fe20000000000 */
[----:B------:R0:W-:Y:S01]  /*79e0*/  UTMALDG.3D [UR16], [UR14], desc[UR22] ;  /* 0x000016100e0075b4 */ /* 0x0001e20008011000 */
[----:B------:R-:W-:Y:S01]  /*79f0*/  LOP3.LUT R7, R7, R20, RZ, 0x3c, !PT ;  /* 0x0000001407077212 */ /* 0x000fe200078e3cff */
[----:B------:R0:W-:Y:S02]  /*7a00*/  UTMALDG.3D.MULTICAST [UR8], [UR34], UR29, desc[UR22] ;  /* 0x00001608220073b4 */ /* 0x0001e4000801181d */
[----:B0-----:R-:W-:Y:S05]  /*7a10*/  @P1 BRA `(.L_x_164) ;  /* 0xfffffffc00141947 */ /* 0x001fea000383ffff */
.L_x_161:
[----:B------:R-:W-:Y:S05]  /*7a20*/  BSYNC B1 ;  /* 0x0000000000017941 */ /* 0x000fea0003800000 */
.L_x_160:
[----:B------:R-:W-:Y:S01]  /*7a30*/  LOP3.LUT P1, RZ, R13, 0xff, RZ, 0xc0, !PT ;  /* 0x000000ff0dff7812 */ /* 0x000fe2000782c0ff */
[----:B------:R-:W-:Y:S01]  /*7a40*/  IMAD.IADD R15, R14, 0x1, R15 ;  /* 0x000000010e0f7824 */ /* 0x000fe200078e020f */
[----:B------:R-:W-:Y:S01]  /*7a50*/  IADD3 R2, P2, R2, UR30, RZ ;  /* 0x0000001e02027c10 */ /* 0x000fe2000ff5e0ff */
[----:B------:R-:W-:Y:S01]  /*7a60*/  ULDC.64 UR6, c[0x0][0x750] ;  /* 0x0001d40000067ab9 */ /* 0x000fe20000000a00 */
[----:B------:R-:W-:Y:S01]  /*7a70*/  BSSY B1, `(.L_x_165) ;  /* 0x000006c000017945 */ /* 0x000fe20003800000 */
[----:B------:R-:W-:Y:S01]  /*7a80*/  IMAD.MOV.U32 R18, RZ, RZ, -0x1 ;  /* 0xffffffffff127424 */ /* 0x000fe200078e00ff */
[----:B------:R-:W-:Y:S02]  /*7a90*/  ISETP.GT.U32.AND P0, PT, R15, 0x7, PT ;  /* 0x000000070f00780c */ /* 0x000fe40003f04070 */
[----:B------:R-:W-:Y:S02]  /*7aa0*/  SHF.R.U32.HI R6, RZ, 0x3, R15 ;  /* 0x00000003ff067819 */ /* 0x000fe4000001160f */
[----:B------:R-:W-:-:S02]  /*7ab0*/  ISETP.LT.U32.AND P0, PT, R14, 0x8, P0 ;  /* 0x000000080e00780c */ /* 0x000fc40000701070 */
[----:B------:R-:W-:Y:S01]  /*7ac0*/  IADD3.X R3, R3, UR4, RZ, P2, !PT ;  /* 0x0000000403037c10 */ /* 0x000fe200097fe4ff */
[----:B------:R-:W0:Y:S01]  /*7ad0*/  @P1 S2R R8, SR_CgaCtaId ;  /* 0x0000000000081919 */ /* 0x000e220000008800 */
[----:B------:R-:W-:Y:S02]  /*7ae0*/  @P1 MOV R7, 0x400 ;  /* 0x0000040000071802 */ /* 0x000fe40000000f00 */
[----:B------:R-:W-:Y:S02]  /*7af0*/  ISETP.GE.U32.AND P2, PT, R2, UR6, PT ;  /* 0x0000000602007c0c */ /* 0x000fe4000bf46070 */
[----:B------:R-:W-:Y:S02]  /*7b00*/  LOP3.LUT R6, R6, 0x1, RZ, 0xc0, !PT ;  /* 0x0000000106067812 */ /* 0x000fe400078ec0ff */
[----:B------:R-:W-:Y:S02]  /*7b10*/  LOP3.LUT R15, R15, 0x7, RZ, 0xc0, !PT ;  /* 0x000000070f0f7812 */ /* 0x000fe400078ec0ff */
[----:B------:R-:W-:-:S02]  /*7b20*/  PRMT R13, RZ, 0x7610, R13 ;  /* 0x00007610ff0d7816 */ /* 0x000fc4000000000d */
[----:B0-----:R-:W-:Y:S01]  /*7b30*/  @P1 LEA R7, R8, R7, 0x18 ;  /* 0x0000000708071211 */ /* 0x001fe200078ec0ff */
[----:B------:R-:W-:-:S03]  /*7b40*/  IMAD.MOV.U32 R8, RZ, RZ, -0x1 ;  /* 0xffffffffff087424 */ /* 0x000fc600078e00ff */
[----:B------:R0:W-:Y:S01]  /*7b50*/  @P1 SYNCS.ARRIVE.TRANS64.A1T0 RZ, [R7+URZ+0x98], RZ ;  /* 0x000098ff07ff19a7 */ /* 0x0001e2000810003f */
[----:B------:R-:W-:-:S04]  /*7b60*/  ISETP.NE.U32.AND P1, PT, R6, 0x1, PT ;  /* 0x000000010600780c */ /* 0x000fc80003f25070 */
[----:B------:R-:W-:Y:S02]  /*7b70*/  ISETP.GT.U32.AND P1, PT, R14, 0x7, !P1 ;  /* 0x000000070e00780c */ /* 0x000fe40004f24070 */
[----:B0-----:R-:W-:Y:S02]  /*7b80*/  SEL R7, RZ, 0x1, !P0 ;  /* 0x00000001ff077807 */ /* 0x001fe40004000000 */
[----:B------:R-:W-:Y:S02]  /*7b90*/  ISETP.GE.U32.AND.EX P0, PT, R3, UR7, PT, P2 ;  /* 0x0000000703007c0c */ /* 0x000fe4000bf06120 */
[----:B------:R-:W-:-:S04]  /*7ba0*/  SEL R6, RZ, 0x1, !P1 ;  /* 0x00000001ff067807 */ /* 0x000fc80004800000 */
[----:B------:R-:W-:Y:S01]  /*7bb0*/  LOP3.LUT R16, R6, R16, R7, 0x96, !PT ;  /* 0x0000001006107212 */ /* 0x000fe200078e9607 */
[----:B------:R-:W-:Y:S01]  /*7bc0*/  IMAD.MOV.U32 R7, RZ, RZ, -0x1 ;  /* 0xffffffffff077424 */ /* 0x000fe200078e00ff */
[----:B------:R-:W-:-:S05]  /*7bd0*/  PRMT R6, RZ, 0x7610, R6 ;  /* 0x00007610ff067816 */ /* 0x000fca0000000006 */
[----:B------:R-:W-:Y:S05]  /*7be0*/  @P0 BRA `(.L_x_166) ;  /* 0x0000000400500947 */ /* 0x000fea0003800000 */
[----:B------:R-:W0:Y:S01]  /*7bf0*/  S2R R19, SR_CTAID.X ;  /* 0x0000000000137919 */ /* 0x000e220000002500 */
[----:B------:R-:W-:Y:S01]  /*7c00*/  ULDC.64 UR6, c[0x0][0x728] ;  /* 0x0001ca0000067ab9 */ /* 0x000fe20000000a00 */
[----:B------:R-:W-:Y:S01]  /*7c10*/  ULDC UR9, c[0x0][0x730] ;  /* 0x0001cc0000097ab9 */ /* 0x000fe20000000800 */
[----:B------:R-:W-:Y:S01]  /*7c20*/  ISETP.NE.U32.AND P0, PT, RZ, UR6, PT ;  /* 0x00000006ff007c0c */ /* 0x000fe2000bf05070 */
[----:B------:R-:W1:Y:S01]  /*7c30*/  S2R R20, SR_CTAID.Y ;  /* 0x0000000000147919 */ /* 0x000e620000002600 */
[----:B------:R-:W-:Y:S01]  /*7c40*/  ULDC UR10, c[0x0][0x150] ;  /* 0x00005400000a7ab9 */ /* 0x000fe20000000800 */
[----:B------:R-:W-:Y:S01]  /*7c50*/  IMAD.MOV.U32 R6, RZ, RZ, R2 ;  /* 0x000000ffff067224 */ /* 0x000fe200078e0002 */
[----:B------:R-:W-:Y:S01]  /*7c60*/  ISETP.NE.AND.EX P0, PT, RZ, UR7, PT, P0 ;  /* 0x00000007ff007c0c */ /* 0x000fe2000bf05300 */
[----:B------:R-:W-:Y:S01]  /*7c70*/  IMAD.MOV.U32 R7, RZ, RZ, R3 ;  /* 0x000000ffff077224 */ /* 0x000fe200078e0003 */
[----:B0-----:R-:W-:-:S11]  /*7c80*/  I2FP.F32.U32 R22, R19 ;  /* 0x0000001300167245 */ /* 0x001fd60000201000 */
[----:B------:R-:W-:Y:S05]  /*7c90*/  @!P0 BRA `(.L_x_167) ;  /* 0x0000000000288947 */ /* 0x000fea0003800000 */
[----:B------:R-:W-:Y:S02]  /*7ca0*/  ULDC UR8, c[0x0][0x734] ;  /* 0x0001cd0000087ab9 */ /* 0x000fe40000000800 */
[----:B------:R-:W-:-:S05]  /*7cb0*/  IADD3 R7, P0, R2, UR8, RZ ;  /* 0x0000000802077c10 */ /* 0x000fca000ff1e0ff */
[----:B------:R-:W-:-:S04]  /*7cc0*/  IMAD.X R21, RZ, RZ, R3, P0 ;  /* 0x000000ffff157224 */ /* 0x000fc800000e0603 */
[----:B------:R-:W-:-:S04]  /*7cd0*/  IMAD.WIDE.U32 R8, R21, UR6, RZ ;  /* 0x0000000615087c25 */ /* 0x000fc8000f8e00ff */
[----:B------:R-:W-:-:S04]  /*7ce0*/  IMAD.WIDE.U32 R8, P0, R7, UR7, R8 ;  /* 0x0000000707087c25 */ /* 0x000fc8000f800008 */
[----:B------:R-:W-:-:S04]  /*7cf0*/  IMAD.WIDE.U32 R6, R7, UR6, RZ ;  /* 0x0000000607067c25 */ /* 0x000fc8000f8e00ff */
[----:B------:R-:W-:Y:S01]  /*7d00*/  IMAD.MOV.U32 R6, RZ, RZ, R9 ;  /* 0x000000ffff067224 */ /* 0x000fe200078e0009 */
[----:B------:R-:W-:Y:S01]  /*7d10*/  IADD3 RZ, P1, R7, R8, RZ ;  /* 0x0000000807ff7210 */ /* 0x000fe20007f3e0ff */
[----:B------:R-:W-:-:S04]  /*7d20*/  IMAD.X R7, RZ, RZ, RZ, P0 ;  /* 0x000000ffff077224 */ /* 0x000fc800000e06ff */
[----:B------:R-:W-:-:S08]  /*7d30*/  IMAD.WIDE.U32.X R6, R21, UR7, R6, P1 ;  /* 0x0000000715067c25 */ /* 0x000fd000088e0406 */
.L_x_167:
[--C-:B------:R-:W-:Y:S01]  /*7d40*/  SHF.R.U64 R18, R6, UR9, R7.reuse ;  /* 0x0000000906127c19 */ /* 0x100fe20008001207 */
[----:B------:R-:W-:Y:S01]  /*7d50*/  FMUL R22, R22, UR10 ;  /* 0x0000000a16167c20 */ /* 0x000fe20008400000 */
[----:B------:R-:W-:Y:S01]  /*7d60*/  SHF.R.U32.HI R6, RZ, UR9, R7 ;  /* 0x00000009ff067c19 */ /* 0x000fe20008011607 */
[----:B------:R-:W0:Y:S01]  /*7d70*/  LDC R8, c[0x0][0x144] ;  /* 0x00005100ff087b82 */ /* 0x000e220000000800 */
[----:B------:R-:W-:Y:S01]  /*7d80*/  IADD3 R7, P0, RZ, -R18, RZ ;  /* 0x80000012ff077210 */ /* 0x000fe20007f1e0ff */
[----:B------:R-:W-:Y:S01]  /*7d90*/  ULDC UR8, c[0x0][0x154] ;  /* 0x0000550000087ab9 */ /* 0x000fe20000000800 */
[----:B-1----:R-:W-:Y:S01]  /*7da0*/  I2FP.F32.U32 R9, R20 ;  /* 0x0000001400097245 */ /* 0x002fe20000201000 */
[----:B------:R-:W1:Y:S01]  /*7db0*/  F2I.U32.TRUNC.NTZ R22, R22 ;  /* 0x0000001600167305 */ /* 0x000e62000020f000 */
[----:B------:R-:W-:Y:S01]  /*7dc0*/  ULDC.64 UR6, c[0x0][0x720] ;  /* 0x0001c80000067ab9 */ /* 0x000fe20000000a00 */
[----:B------:R-:W-:Y:S01]  /*7dd0*/  IMAD.X R6, RZ, RZ, ~R6, P0 ;  /* 0x000000ffff067224 */ /* 0x000fe200000e0e06 */
[----:B------:R-:W-:Y:S01]  /*7de0*/  ISETP.NE.AND P2, PT, R0, 0x1, PT ;  /* 0x000000010000780c */ /* 0x000fe20003f45270 */
[----:B------:R-:W-:Y:S01]  /*7df0*/  FMUL R23, R9, UR8 ;  /* 0x0000000809177c20 */ /* 0x000fe20008400000 */
[----:B------:R-:W2:Y:S01]  /*7e00*/  LDC R25, c[0x0][0x148] ;  /* 0x00005200ff197b82 */ /* 0x000ea20000000800 */
[----:B------:R-:W-:Y:S01]  /*7e10*/  IMAD R6, R6, UR6, RZ ;  /* 0x0000000606067c24 */ /* 0x000fe2000f8e02ff */
[----:B------:R-:W-:-:S02]  /*7e20*/  ULDC.64 UR8, c[0x0][0x740] ;  /* 0x0001d00000087ab9 */ /* 0x000fc40000000a00 */
[----:B------:R-:W-:Y:S01]  /*7e30*/  ISETP.NE.U32.AND P0, PT, RZ, UR8, PT ;  /* 0x00000008ff007c0c */ /* 0x000fe2000bf05070 */
[----:B------:R-:W3:Y:S01]  /*7e40*/  F2I.U32.TRUNC.NTZ R23, R23 ;  /* 0x0000001700177305 */ /* 0x000ee2000020f000 */
[C---:B------:R-:W-:Y:S02]  /*7e50*/  IMAD R9, R7.reuse, UR7, R6 ;  /* 0x0000000707097c24 */ /* 0x040fe4000f8e0206 */
[----:B------:R-:W-:Y:S01]  /*7e60*/  IMAD.WIDE.U32 R6, R7, UR6, R2 ;  /* 0x0000000607067c25 */ /* 0x000fe2000f8e0002 */
[----:B------:R-:W-:Y:S01]  /*7e70*/  ULDC UR6, c[0x0][0x718] ;  /* 0x0001c60000067ab9 */ /* 0x000fe20000000800 */
[----:B------:R-:W-:Y:S02]  /*7e80*/  ISETP.NE.AND.EX P0, PT, RZ, UR9, PT, P0 ;  /* 0x00000009ff007c0c */ /* 0x000fe4000bf05300 */
[----:B------:R-:W-:Y:S02]  /*7e90*/  IMAD.IADD R7, R7, 0x1, R9 ;  /* 0x0000000107077824 */ /* 0x000fe400078e0209 */
[----:B-1----:R-:W-:-:S03]  /*7ea0*/  IMAD.MOV R22, RZ, RZ, -R22 ;  /* 0x000000ffff167224 */ /* 0x002fc600078e0a16 */
[----:B------:R-:W-:Y:S01]  /*7eb0*/  SHF.R.U64 R21, R6, UR6, R7 ;  /* 0x0000000606157c19 */ /* 0x000fe20008001207 */
[----:B0-----:R-:W-:Y:S01]  /*7ec0*/  IMAD R19, R8, R22, R19 ;  /* 0x0000001608137224 */ /* 0x001fe200078e0213 */
[----:B------:R-:W-:Y:S01]  /*7ed0*/  SHF.R.U32.HI R6, RZ, UR6, R7 ;  /* 0x00000006ff067c19 */ /* 0x000fe20008011607 */
[----:B------:R-:W-:Y:S01]  /*7ee0*/  ULDC UR6, c[0x0][0x708] ;  /* 0x0001c20000067ab9 */ /* 0x000fe20000000800 */
[----:B---3--:R-:W-:Y:S02]  /*7ef0*/  IMAD.MOV R8, RZ, RZ, -R23 ;  /* 0x000000ffff087224 */ /* 0x008fe400078e0a17 */
[--C-:B------:R-:W-:Y:S02]  /*7f00*/  SHF.R.U64 R22, R21, UR6, R6.reuse ;  /* 0x0000000615167c19 */ /* 0x100fe40008001206 */
[----:B------:R-:W-:Y:S01]  /*7f10*/  SHF.R.U32.HI R7, RZ, UR6, R6 ;  /* 0x00000006ff077c19 */ /* 0x000fe20008011606 */
[----:B------:R-:W-:Y:S01]  /*7f20*/  ULDC UR6, c[0x0][0x758] ;  /* 0x0001d60000067ab9 */ /* 0x000fe20000000800 */
[----:B--2---:R-:W-:-:S02]  /*7f30*/  @P2 IMAD R19, R25, R8, R20 ;  /* 0x0000000819132224 */ /* 0x004fc400078e0214 */
[--C-:B------:R-:W-:Y:S02]  /*7f40*/  SHF.R.U64 R20, R22, UR6, R7.reuse ;  /* 0x0000000616147c19 */ /* 0x100fe40008001207 */
[----:B------:R-:W-:-:S03]  /*7f50*/  SHF.R.U32.HI R23, RZ, UR6, R7 ;  /* 0x00000006ff177c19 */ /* 0x000fc60008011607 */
[----:B------:R-:W-:Y:S02]  /*7f60*/  IMAD.MOV.U32 R8, RZ, RZ, R20 ;  /* 0x000000ffff087224 */ /* 0x000fe400078e0014 */
[----:B------:R-:W-:Y:S01]  /*7f70*/  IMAD.MOV.U32 R7, RZ, RZ, R23 ;  /* 0x000000ffff077224 */ /* 0x000fe200078e0017 */
[----:B------:R-:W-:Y:S06]  /*7f80*/  @!P0 BRA `(.L_x_168) ;  /* 0x00000000002c8947 */ /* 0x000fec0003800000 */
        /* <DEDUP_REMOVED lines=9> */
[----:B------:R-:W-:-:S04]  /*8020*/  IMAD.WIDE.U32.X R6, R23, UR9, R6, P1 ;  /* 0x0000000917067c25 */ /* 0x000fc800088e0406 */
[----:B------:R-:W-:-:S07]  /*8030*/  IMAD.MOV.U32 R8, RZ, RZ, R6 ;  /* 0x000000ffff087224 */ /* 0x000fce00078e0006 */
.L_x_168:
[----:B------:R-:W-:Y:S01]  /*8040*/  ULDC UR6, c[0x0][0x748] ;  /* 0x0001d20000067ab9 */ /* 0x000fe20000000800 */
[----:B------:R-:W-:Y:S01]  /*8050*/  LOP3.LUT R6, R22, UR13, RZ, 0xc0, !PT ;  /* 0x0000000d16067c12 */ /* 0x000fe2000f8ec0ff */
[----:B------:R-:W-:Y:S01]  /*8060*/  ULDC UR7, c[0x0][0x710] ;  /* 0x0001c40000077ab9 */ /* 0x000fe20000000800 */
[----:B------:R-:W-:Y:S01]  /*8070*/  SHF.R.U64 R7, R8, UR6, R7 ;  /* 0x0000000608077c19 */ /* 0x000fe20008001207 */
[----:B------:R-:W-:Y:S01]  /*8080*/  ULDC UR6, c[0x0][0x738] ;  /* 0x0001ce0000067ab9 */ /* 0x000fe20000000800 */
[----:B------:R-:W-:-:S03]  /*8090*/  LOP3.LUT R21, R21, UR5, RZ, 0xc0, !PT ;  /* 0x0000000515157c12 */ /* 0x000fc6000f8ec0ff */
[----:B------:R-:W-:Y:S02]  /*80a0*/  IMAD.MOV R9, RZ, RZ, -R7 ;  /* 0x000000ffff097224 */ /* 0x000fe400078e0a07 */
[----:B------:R-:W-:Y:S02]  /*80b0*/  IMAD R6, R7, UR21, R6 ;  /* 0x0000001507067c24 */ /* 0x000fe4000f8e0206 */
[----:B------:R-:W-:Y:S01]  /*80c0*/  IMAD R20, R9, UR6, R20 ;  /* 0x0000000609147c24 */ /* 0x000fe2000f8e0214 */
[----:B------:R-:W-:Y:S01]  /*80d0*/  ULDC UR6, c[0x0][0x700] ;  /* 0x0001c00000067ab9 */ /* 0x000fe20000000800 */
[----:B------:R-:W-:Y:S02]  /*80e0*/  IMAD R19, R6, UR7, R19 ;  /* 0x0000000706137c24 */ /* 0x000fe4000f8e0213 */
[----:B------:R-:W-:Y:S02]  /*80f0*/  IMAD R20, R20, UR6, R21 ;  /* 0x0000000614147c24 */ /* 0x000fe4000f8e0215 */
[----:B------:R-:W-:-:S03]  /*8100*/  IMAD.MOV.U32 R6, RZ, RZ, 0x1 ;  /* 0x00000001ff067424 */ /* 0x000fc600078e00ff */
[----:B------:R-:W-:Y:S02]  /*8110*/  SEL R7, R20, R19, !P2 ;  /* 0x0000001314077207 */ /* 0x000fe40005000000 */
[----:B------:R-:W-:-:S07]  /*8120*/  SEL R8, R19, R20, !P2 ;  /* 0x0000001413087207 */ /* 0x000fce0005000000 */
.L_x_166:
[----:B------:R-:W-:Y:S05]  /*8130*/  BSYNC B1 ;  /* 0x0000000000017941 */ /* 0x000fea0003800000 */
.L_x_165:
[----:B------:R-:W-:-:S13]  /*8140*/  LOP3.LUT P0, RZ, R6, 0xff, RZ, 0xc0, !PT ;  /* 0x000000ff06ff7812 */ /* 0x000fda000780c0ff */
[----:B------:R-:W-:Y:S05]  /*8150*/  @P0 BRA `(.L_x_169) ;  /* 0xfffffff4000c0947 */ /* 0x000fea000383ffff */
[----:B------:R-:W-:Y:S05]  /*8160*/  BSYNC B0 ;  /* 0x0000000000007941 */ /* 0x000fea0003800000 */
.L_x_158:
[----:B------:R-:W-:-:S03]  /*8170*/  UMOV UR6, 0xffffffff ;  /* 0xffffffff00067882 */ /* 0x000fc60000000000 */
[----:B------:R-:W-:Y:S05]  /*8180*/  BRA.DIV UR6, `(.L_x_170) ;  /* 0x0000000606947947 */ /* 0x000fea000b800000 */
[----:B------:R-:W-:-:S13]  /*8190*/  ELECT P0, URZ, PT ;  /* 0x00000000003f782f */ /* 0x000fda0003800000 */
.L_x_188:
[----:B------:R-:W-:Y:S04]  /*81a0*/  BSSY B0, `(.L_x_171) ;  /* 0x000004f000007945 */ /* 0x000fe80003800000 */
[----:B------:R-:W-:Y:S05]  /*81b0*/  @!P0 BRA `(.L_x_172) ;  /* 0x0000000400348947 */ /* 0x000fea0003800000 */
[----:B------:R-:W-:-:S04]  /*81c0*/  LOP3.LUT R4, R4, 0x2, RZ, 0xfc, !PT ;  /* 0x0000000204047812 */ /* 0x000fc800078efcff */
[----:B------:R-:W-:-:S13]  /*81d0*/  ISETP.NE.AND P0, PT, R4, 0x3, PT ;  /* 0x000000030400780c */ /* 0x000fda0003f05270 */
[----:B------:R-:W-:Y:S05]  /*81e0*/  @!P0 BRA `(.L_x_173) ;  /* 0x0000000000048947 */ /* 0x000fea0003800000 */
[----:B------:R-:W-:Y:S01]  /*81f0*/  BPT.TRAP 0x1 ;  /* 0x000000040000795c */ /* 0x000fe20000300000 */
.L_x_173:
[----:B------:R-:W0:Y:S01]  /*8200*/  S2R R3, SR_CgaCtaId ;  /* 0x0000000000037919 */ /* 0x000e220000008800 */
[----:B------:R-:W-:Y:S02]  /*8210*/  MOV R0, 0x400 ;  /* 0x0000040000007802 */ /* 0x000fe40000000f00 */
[----:B------:R-:W-:Y:S02]  /*8220*/  SHF.L.U32 R2, R16, 0x1f, RZ ;  /* 0x0000001f10027819 */ /* 0x000fe400000006ff */
[----:B0-----:R-:W-:-:S05]  /*8230*/  LEA R0, R3, R0, 0x18 ;  /* 0x0000000003007211 */ /* 0x001fca00078ec0ff */
[----:B------:R-:W-:-:S04]  /*8240*/  VIADD R0, R0, 0x40 ;  /* 0x0000004000007836 */ /* 0x000fc80000000000 */
[C---:B------:R-:W-:Y:S02]  /*8250*/  IMAD R5, R15.reuse, 0x8, R0 ;  /* 0x000000080f057824 */ /* 0x040fe400078e0200 */
[----:B------:R-:W-:Y:S02]  /*8260*/  VIADD R15, R15, 0x1 ;  /* 0x000000010f0f7836 */ /* 0x000fe40000000000 */
[----:B------:R-:W0:Y:S03]  /*8270*/  SYNCS.PHASECHK.TRANS64.TRYWAIT P0, [R5+URZ], R2 ;  /* 0x00000002050075a7 */ /* 0x000e26000800017f */
[----:B------:R-:W-:-:S04]  /*8280*/  ISETP.NE.AND P1, PT, R15, 0x8, PT ;  /* 0x000000080f00780c */ /* 0x000fc80003f25270 */
[----:B------:R-:W-:Y:S02]  /*8290*/  SEL R3, RZ, 0x1, P1 ;  /* 0x00000001ff037807 */ /* 0x000fe40000800000 */
[----:B------:R-:W-:Y:S02]  /*82a0*/  SEL R15, R15, RZ, P1 ;  /* 0x000000ff0f0f7207 */ /* 0x000fe40000800000 */
[----:B------:R-:W-:-:S03]  /*82b0*/  LOP3.LUT R16, R16, R3, RZ, 0x3c, !PT ;  /* 0x0000000310107212 */ /* 0x000fc600078e3cff */
[----:B------:R-:W-:Y:S01]  /*82c0*/  IMAD R7, R15, 0x8, R0 ;  /* 0x000000080f077824 */ /* 0x000fe200078e0200 */
[----:B------:R-:W-:Y:S01]  /*82d0*/  SHF.L.U32 R4, R16, 0x1f, RZ ;  /* 0x0000001f10047819 */ /* 0x000fe200000006ff */
[----:B0-----:R-:W-:Y:S06]  /*82e0*/  @!P0 BRA `(.L_x_174) ;  /* 0x00000004005c8947 */ /* 0x001fec0003800000 */
.L_x_189:
[----:B------:R-:W1:Y:S01]  /*82f0*/  SYNCS.PHASECHK.TRANS64.TRYWAIT P0, [R7+URZ], R4 ;  /* 0x00000004070075a7 */ /* 0x000e62000800017f */
[----:B0-----:R-:W-:-:S05]  /*8300*/  VIADD R2, R15, 0x1 ;  /* 0x000000010f027836 */ /* 0x001fca0000000000 */
[----:B------:R-:W-:-:S04]  /*8310*/  ISETP.NE.AND P1, PT, R2, 0x8, PT ;  /* 0x000000080200780c */ /* 0x000fc80003f25270 */
[----:B------:R-:W-:Y:S02]  /*8320*/  SEL R3, RZ, 0x1, P1 ;  /* 0x00000001ff037807 */ /* 0x000fe40000800000 */
[----:B------:R-:W-:Y:S02]  /*8330*/  SEL R9, R2, RZ, P1 ;  /* 0x000000ff02097207 */ /* 0x000fe40000800000 */
[----:B------:R-:W-:-:S03]  /*8340*/  LOP3.LUT R16, R16, R3, RZ, 0x3c, !PT ;  /* 0x0000000310107212 */ /* 0x000fc600078e3cff */
[----:B------:R-:W-:Y:S01]  /*8350*/  IMAD R6, R9, 0x8, R0 ;  /* 0x0000000809067824 */ /* 0x000fe200078e0200 */
[----:B------:R-:W-:Y:S01]  /*8360*/  SHF.L.U32 R5, R16, 0x1f, RZ ;  /* 0x0000001f10057819 */ /* 0x000fe200000006ff */
[----:B-1----:R-:W-:Y:S06]  /*8370*/  @!P0 BRA `(.L_x_175) ;  /* 0x00000004004c8947 */ /* 0x002fec0003800000 */
.L_x_190:
[----:B------:R-:W1:Y:S01]  /*8380*/  SYNCS.PHASECHK.TRANS64.TRYWAIT P0, [R6+URZ], R5 ;  /* 0x00000005060075a7 */ /* 0x000e62000800017f */
[----:B------:R-:W-:-:S05]  /*8390*/  VIADD R2, R9, 0x1 ;  /* 0x0000000109027836 */ /* 0x000fca0000000000 */
[----:B------:R-:W-:-:S04]  /*83a0*/  ISETP.NE.AND P1, PT, R2, 0x8, PT ;  /* 0x000000080200780c */ /* 0x000fc80003f25270 */
[----:B------:R-:W-:Y:S02]  /*83b0*/  SEL R3, RZ, 0x1, P1 ;  /* 0x00000001ff037807 */ /* 0x000fe40000800000 */
[----:B0-----:R-:W-:Y:S02]  /*83c0*/  SEL R7, R2, RZ, P1 ;  /* 0x000000ff02077207 */ /* 0x001fe40000800000 */
[----:B------:R-:W-:-:S03]  /*83d0*/  LOP3.LUT R16, R16, R3, RZ, 0x3c, !PT ;  /* 0x0000000310107212 */ /* 0x000fc600078e3cff */
[----:B------:R-:W-:Y:S01]  /*83e0*/  IMAD R9, R7, 0x8, R0 ;  /* 0x0000000807097824 */ /* 0x000fe200078e0200 */
[----:B------:R-:W-:Y:S01]  /*83f0*/  SHF.L.U32 R4, R16, 0x1f, RZ ;  /* 0x0000001f10047819 */ /* 0x000fe200000006ff */
[----:B-1----:R-:W-:Y:S06]  /*8400*/  @!P0 BRA `(.L_x_176) ;  /* 0x00000004003c8947 */ /* 0x002fec0003800000 */
.L_x_191:
[----:B------:R-:W1:Y:S01]  /*8410*/  SYNCS.PHASECHK.TRANS64.TRYWAIT P0, [R9+URZ], R4 ;  /* 0x00000004090075a7 */ /* 0x000e62000800017f */
[----:B------:R-:W-:-:S05]  /*8420*/  VIADD R2, R7, 0x1 ;  /* 0x0000000107027836 */ /* 0x000fca0000000000 */
[----:B------:R-:W-:-:S04]  /*8430*/  ISETP.NE.AND P1, PT, R2, 0x8, PT ;  /* 0x000000080200780c */ /* 0x000fc80003f25270 */
[----:B------:R-:W-:Y:S02]  /*8440*/  SEL R3, RZ, 0x1, P1 ;  /* 0x00000001ff037807 */ /* 0x000fe40000800000 */
[----:B------:R-:W-:Y:S02]  /*8450*/  SEL R7, R2, RZ, P1 ;  /* 0x000000ff02077207 */ /* 0x000fe40000800000 */
[----:B------:R-:W-:-:S03]  /*8460*/  LOP3.LUT R16, R16, R3, RZ, 0x3c, !PT ;  /* 0x0000000310107212 */ /* 0x000fc600078e3cff */
[----:B0-----:R-:W-:Y:S01]  /*8470*/  IMAD R6, R7, 0x8, R0 ;  /* 0x0000000807067824 */ /* 0x001fe200078e0200 */
[----:B------:R-:W-:Y:S01]  /*8480*/  SHF.L.U32 R5, R16, 0x1f, RZ ;  /* 0x0000001f10057819 */ /* 0x000fe200000006ff */
[----:B-1----:R-:W-:Y:S06]  /*8490*/  @!P0 BRA `(.L_x_177) ;  /* 0x00000004002c8947 */ /* 0x002fec0003800000 */
.L_x_192:
        /* <DEDUP_REMOVED lines=9> */
.L_x_193:
        /* <DEDUP_REMOVED lines=9> */
.L_x_194:
[----:B------:R-:W1:Y:S01]  /*85c0*/  SYNCS.PHASECHK.TRANS64.TRYWAIT P0, [R6+URZ], R5 ;  /* 0x00000005060075a7 */ /* 0x000e62000800017f */
[----:B------:R-:W-:-:S05]  /*85d0*/  VIADD R2, R7, 0x1 ;  /* 0x0000000107027836 */ /* 0x000fca0000000000 */
[----:B------:R-:W-:-:S04]  /*85e0*/  ISETP.NE.AND P1, PT, R2, 0x8, PT ;  /* 0x000000080200780c */ /* 0x000fc80003f25270 */
[----:B0-----:R-:W-:Y:S02]  /*85f0*/  SEL R4, RZ, 0x1, P1 ;  /* 0x00000001ff047807 */ /* 0x001fe40000800000 */
[----:B------:R-:W-:Y:S02]  /*8600*/  SEL R3, R2, RZ, P1 ;  /* 0x000000ff02037207 */ /* 0x000fe40000800000 */
[----:B------:R-:W-:Y:S01]  /*8610*/  LOP3.LUT R4, R11, R4, RZ, 0x3c, !PT ;  /* 0x000000040b047212 */ /* 0x000fe200078e3cff */
[----:B-1----:R-:W-:Y:S06]  /*8620*/  @!P0 BRA `(.L_x_180) ;  /* 0x0000000400048947 */ /* 0x002fec0003800000 */
.L_x_195:
[----:B------:R-:W-:Y:S01]  /*8630*/  IMAD R3, R3, 0x8, R0 ;  /* 0x0000000803037824 */ /* 0x000fe200078e0200 */
[----:B------:R-:W-:-:S07]  /*8640*/  SHF.L.U32 R0, R4, 0x1f, RZ ;  /* 0x0000001f04007819 */ /* 0x000fce00000006ff */
.L_x_181:
[----:B-1----:R1:W2:Y:S02]  /*8650*/  SYNCS.PHASECHK.TRANS64.TRYWAIT P0, [R3+URZ], R0 ;  /* 0x00000000030075a7 */ /* 0x0022a4000800017f */
[----:B--2---:R-:W-:Y:S05]  /*8660*/  @!P0 NANOSLEEP.SYNCS 0x989680 ;  /* 0x009896800000895d */ /* 0x004fea0003900000 */
[----:B------:R-:W2:Y:S02]  /*8670*/  @!P0 SYNCS.PHASECHK.TRANS64 P0, [R3+URZ], R0 ;  /* 0x00000000030085a7 */ /* 0x000ea4000800007f */
[----:B--2---:R-:W-:Y:S05]  /*8680*/  @!P0 BRA `(.L_x_181) ;  /* 0xfffffffc00f08947 */ /* 0x004fea000383ffff */
.L_x_172:
[----:B------:R-:W-:Y:S05]  /*8690*/  BSYNC B0 ;  /* 0x0000000000007941 */ /* 0x000fea0003800000 */
.L_x_171:
[----:B------:R-:W-:Y:S05]  /*86a0*/  EXIT ;  /* 0x000000000000794d */ /* 0x000fea0003800000 */
.L_x_22:
[----:B-1----:R-:W-:-:S04]  /*86b0*/  IMAD.U32 R15, RZ, RZ, UR8 ;  /* 0x00000008ff0f7e24 */ /* 0x002fc8000f8e00ff */
[----:B------:R1:W4:Y:S03]  /*86c0*/  SYNCS.PHASECHK.TRANS64.TRYWAIT P0, [R15+URZ], R14 ;  /* 0x0000000e0f0075a7 */ /* 0x000326000800017f */
[----:B----4-:R-:W-:Y:S05]  /*86d0*/  @!P0 NANOSLEEP.SYNCS 0x989680 ;  /* 0x009896800000895d */ /* 0x010fea0003900000 */
[----:B------:R-:W4:Y:S02]  /*86e0*/  @!P0 SYNCS.PHASECHK.TRANS64 P0, [R15+URZ], R14 ;  /* 0x0000000e0f0085a7 */ /* 0x000f24000800007f */
[----:B----4-:R-:W-:Y:S05]  /*86f0*/  @!P0 BRA `(.L_x_22) ;  /* 0xfffffffc00ec8947 */ /* 0x010fea000383ffff */
[----:B------:R-:W-:Y:S05]  /*8700*/  BRA `(.L_x_21) ;  /* 0xffffff9000a87947 */ /* 0x000fea000383ffff */
.L_x_159:
[----:B------:R-:W-:Y:S01]  /*8710*/  BSSY B1, `(.L_x_182) ;  /* 0x0000006000017945 */ /* 0x000fe20003800000 */
[----:B------:R-:W-:-:S07]  /*8720*/  IMAD.MOV.U32 R6, RZ, RZ, -0x1 ;  /* 0xffffffffff067424 */ /* 0x000fce00078e00ff */
[----:B------:R-:W-:Y:S05]  /*8730*/  WARPSYNC.COLLECTIVE R6, `(.L_x_183) ;  /* 0x00000000060c7348 */ /* 0x000fea0003c00000 */
[----:B------:R-:W-:Y:S02]  /*8740*/  ELECT P0, UR62, PT ;  /* 0x00000000003e782f */ /* 0x000fe40003800000 */
[----:B------:R-:W-:Y:S01]  /*8750*/  MOV R6, UR62 ;  /* 0x0000003e00067c02 */ /* 0x000fe20008000f00 */
[----:B------:R-:W-:Y:S10]  /*8760*/  ENDCOLLECTIVE ;  /* 0x000000000000791b */ /* 0x000ff40003800000 */
.L_x_183:
[----:B------:R-:W-:Y:S05]  /*8770*/  BSYNC B1 ;  /* 0x0000000000017941 */ /* 0x000fea0003800000 */
.L_x_182:
[----:B------:R-:W-:Y:S05]  /*8780*/  BRA `(.L_x_184) ;  /* 0xffffffec008c7947 */ /* 0x000fea000383ffff */
.L_x_162:
[----:B0-----:R0:W1:Y:S02]  /*8790*/  SYNCS.PHASECHK.TRANS64.TRYWAIT P0, [R20+URZ+0x40], R9 ;  /* 0x00004009140075a7 */ /* 0x001064000800017f */
[----:B-1----:R-:W-:Y:S05]  /*87a0*/  @!P0 NANOSLEEP.SYNCS 0x989680 ;  /* 0x009896800000895d */ /* 0x002fea0003900000 */
[----:B------:R-:W1:Y:S02]  /*87b0*/  @!P0 SYNCS.PHASECHK.TRANS64 P0, [R20+URZ+0x40], R9 ;  /* 0x00004009140085a7 */ /* 0x000e64000800007f */
[----:B-1----:R-:W-:Y:S05]  /*87c0*/  @!P0 BRA `(.L_x_162) ;  /* 0xfffffffc00f08947 */ /* 0x002fea000383ffff */
[----:B------:R-:W-:Y:S05]  /*87d0*/  BRA `(.L_x_185) ;  /* 0xffffffec00c87947 */ /* 0x000fea000383ffff */
.L_x_170:
[----:B------:R-:W-:Y:S01]  /*87e0*/  BSSY B0, `(.L_x_186) ;  /* 0x0000006000007945 */ /* 0x000fe20003800000 */
[----:B------:R-:W-:-:S07]  /*87f0*/  IMAD.MOV.U32 R6, RZ, RZ, -0x1 ;  /* 0xffffffffff067424 */ /* 0x000fce00078e00ff */
[----:B------:R-:W-:Y:S05]  /*8800*/  WARPSYNC.COLLECTIVE R6, `(.L_x_187) ;  /* 0x00000000060c7348 */ /* 0x000fea0003c00000 */
[----:B------:R-:W-:Y:S02]  /*8810*/  ELECT P0, UR62, PT ;  /* 0x00000000003e782f */ /* 0x000fe40003800000 */
[----:B------:R-:W-:Y:S01]  /*8820*/  MOV R6, UR62 ;  /* 0x0000003e00067c02 */ /* 0x000fe20008000f00 */
[----:B------:R-:W-:Y:S10]  /*8830*/  ENDCOLLECTIVE ;  /* 0x000000000000791b */ /* 0x000ff40003800000 */
.L_x_187:
[----:B------:R-:W-:Y:S05]  /*8840*/  BSYNC B0 ;  /* 0x0000000000007941 */ /* 0x000fea0003800000 */
.L_x_186:
[----:B------:R-:W-:Y:S05]  /*8850*/  BRA `(.L_x_188) ;  /* 0xfffffff800507947 */ /* 0x000fea000383ffff */
.L_x_174:
[----:B0-----:R0:W1:Y:S02]  /*8860*/  SYNCS.PHASECHK.TRANS64.TRYWAIT P0, [R5+URZ], R2 ;  /* 0x00000002050075a7 */ /* 0x001064000800017f */
[----:B-1----:R-:W-:Y:S05]  /*8870*/  @!P0 NANOSLEEP.SYNCS 0x989680 ;  /* 0x009896800000895d */ /* 0x002fea0003900000 */
[----:B------:R-:W1:Y:S02]  /*8880*/  @!P0 SYNCS.PHASECHK.TRANS64 P0, [R5+URZ], R2 ;  /* 0x00000002050085a7 */ /* 0x000e64000800007f */
[----:B-1----:R-:W-:Y:S05]  /*8890*/  @!P0 BRA `(.L_x_174) ;  /* 0xfffffffc00f08947 */ /* 0x002fea000383ffff */
[----:B------:R-:W-:Y:S05]  /*88a0*/  BRA `(.L_x_189) ;  /* 0xfffffff800907947 */ /* 0x000fea000383ffff */
.L_x_175:
[----:B0-----:R0:W1:Y:S02]  /*88b0*/  SYNCS.PHASECHK.TRANS64.TRYWAIT P0, [R7+URZ], R4 ;  /* 0x00000004070075a7 */ /* 0x001064000800017f */
[----:B-1----:R-:W-:Y:S05]  /*88c0*/  @!P0 NANOSLEEP.SYNCS 0x989680 ;  /* 0x009896800000895d */ /* 0x002fea0003900000 */
[----:B------:R-:W1:Y:S02]  /*88d0*/  @!P0 SYNCS.PHASECHK.TRANS64 P0, [R7+URZ], R4 ;  /* 0x00000004070085a7 */ /* 0x000e64000800007f */
[----:B-1----:R-:W-:Y:S05]  /*88e0*/  @!P0 BRA `(.L_x_175) ;  /* 0xfffffffc00f08947 */ /* 0x002fea000383ffff */
[----:B------:R-:W-:Y:S05]  /*88f0*/  BRA `(.L_x_190) ;  /* 0xfffffff800a07947 */ /* 0x000fea000383ffff */
.L_x_176:
[----:B0-----:R0:W1:Y:S02]  /*8900*/  SYNCS.PHASECHK.TRANS64.TRYWAIT P0, [R6+URZ], R5 ;  /* 0x00000005060075a7 */ /* 0x001064000800017f */
[----:B-1----:R-:W-:Y:S05]  /*8910*/  @!P0 NANOSLEEP.SYNCS 0x989680 ;  /* 0x009896800000895d */ /* 0x002fea0003900000 */
[----:B------:R-:W1:Y:S02]  /*8920*/  @!P0 SYNCS.PHASECHK.TRANS64 P0, [R6+URZ], R5 ;  /* 0x00000005060085a7 */ /* 0x000e64000800007f */
[----:B-1----:R-:W-:Y:S05]  /*8930*/  @!P0 BRA `(.L_x_176) ;  /* 0xfffffffc00f08947 */ /* 0x002fea000383ffff */
[----:B------:R-:W-:Y:S05]  /*8940*/  BRA `(.L_x_191) ;  /* 0xfffffff800b07947 */ /* 0x000fea000383ffff */
.L_x_177:
[----:B0-----:R0:W1:Y:S02]  /*8950*/  SYNCS.PHASECHK.TRANS64.TRYWAIT P0, [R9+URZ], R4 ;  /* 0x00000004090075a7 */ /* 0x001064000800017f */
[----:B-1----:R-:W-:Y:S05]  /*8960*/  @!P0 NANOSLEEP.SYNCS 0x989680 ;  /* 0x009896800000895d */ /* 0x002fea0003900000 */
[----:B------:R-:W1:Y:S02]  /*8970*/  @!P0 SYNCS.PHASECHK.TRANS64 P0, [R9+URZ], R4 ;  /* 0x00000004090085a7 */ /* 0x000e64000800007f */
[----:B-1----:R-:W-:Y:S05]  /*8980*/  @!P0 BRA `(.L_x_177) ;  /* 0xfffffffc00f08947 */ /* 0x002fea000383ffff */
[----:B------:R-:W-:Y:S05]  /*8990*/  BRA `(.L_x_192) ;  /* 0xfffffff800c07947 */ /* 0x000fea000383ffff */
.L_x_178:
[----:B0-----:R0:W1:Y:S02]  /*89a0*/  SYNCS.PHASECHK.TRANS64.TRYWAIT P0, [R6+URZ], R5 ;  /* 0x00000005060075a7 */ /* 0x001064000800017f */
[----:B-1----:R-:W-:Y:S05]  /*89b0*/  @!P0 NANOSLEEP.SYNCS 0x989680 ;  /* 0x009896800000895d */ /* 0x002fea0003900000 */
[----:B------:R-:W1:Y:S02]  /*89c0*/  @!P0 SYNCS.PHASECHK.TRANS64 P0, [R6+URZ], R5 ;  /* 0x00000005060085a7 */ /* 0x000e64000800007f */
[----:B-1----:R-:W-:Y:S05]  /*89d0*/  @!P0 BRA `(.L_x_178) ;  /* 0xfffffffc00f08947 */ /* 0x002fea000383ffff */
[----:B------:R-:W-:Y:S05]  /*89e0*/  BRA `(.L_x_193) ;  /* 0xfffffff800d07947 */ /* 0x000fea000383ffff */
.L_x_179:
[----:B0-----:R0:W1:Y:S02]  /*89f0*/  SYNCS.PHASECHK.TRANS64.TRYWAIT P0, [R9+URZ], R4 ;  /* 0x00000004090075a7 */ /* 0x001064000800017f */
[----:B-1----:R-:W-:Y:S05]  /*8a00*/  @!P0 NANOSLEEP.SYNCS 0x989680 ;  /* 0x009896800000895d */ /* 0x002fea0003900000 */
[----:B------:R-:W1:Y:S02]  /*8a10*/  @!P0 SYNCS.PHASECHK.TRANS64 P0, [R9+URZ], R4 ;  /* 0x00000004090085a7 */ /* 0x000e64000800007f */
[----:B-1----:R-:W-:Y:S05]  /*8a20*/  @!P0 BRA `(.L_x_179) ;  /* 0xfffffffc00f08947 */ /* 0x002fea000383ffff */
[----:B------:R-:W-:Y:S05]  /*8a30*/  BRA `(.L_x_194) ;  /* 0xfffffff800e07947 */ /* 0x000fea000383ffff */
.L_x_180:
[----:B0-----:R0:W1:Y:S02]  /*8a40*/  SYNCS.PHASECHK.TRANS64.TRYWAIT P0, [R6+URZ], R5 ;  /* 0x00000005060075a7 */ /* 0x001064000800017f */
[----:B-1----:R-:W-:Y:S05]  /*8a50*/  @!P0 NANOSLEEP.SYNCS 0x989680 ;  /* 0x009896800000895d */ /* 0x002fea0003900000 */
[----:B------:R-:W1:Y:S02]  /*8a60*/  @!P0 SYNCS.PHASECHK.TRANS64 P0, [R6+URZ], R5 ;  /* 0x00000005060085a7 */ /* 0x000e64000800007f */
[----:B-1----:R-:W-:Y:S05]  /*8a70*/  @!P0 BRA `(.L_x_180) ;  /* 0xfffffffc00f08947 */ /* 0x002fea000383ffff */
[----:B------:R-:W-:Y:S05]  /*8a80*/  BRA `(.L_x_195) ;  /* 0xfffffff800e87947 */ /* 0x000fea000383ffff */
.L_x_196:
[----:B------:R-:W-:-:S00]  /*8a90*/  BRA `(.L_x_196) ;  /* 0xfffffffc00fc7947 */ /* 0x000fc0000383ffff */
[----:B------:R-:W-:-:S00]  /*8aa0*/  NOP ;  /* 0x0000000000007918 */ /* 0x000fc00000000000 */
        /* <DEDUP_REMOVED lines=13> */
.L_x_197:


//--------------------- .nv.shared._ZN7cutlass13device_kernelINS_4gemm6kernel13GemmUniversalIN4cute5tupleIJiiiiEEENS1_10collective13CollectiveMmaINS1_40MainloopSm90TmaGmmaWarpSpecializedSparseILi8ENS5_IJNS4_1CILi2EEENSA_ILi1EEESC_EEENS1_35KernelTmaWarpSpecializedCooperativeEEENS5_IJNSA_ILi256EEENSA_ILi64EEESH_EEENS_10bfloat16_tENS5_IJNS4_6LayoutINS5_IJiNS5_IJSB_iEEEiEEENS5_IJlNS5_IJSC_SB_EEElEEEEENSK_INS5_IJNS5_IJNS5_IJNSA_ILi8EEESB_NSA_ILi4EEEEEEiEEENS5_IJNS5_IJNSA_ILi16EEESB_SB_EEEiEEEiEEENS5_IJNS5_IJNS5_IJSH_SU_NSA_ILi1024EEEEEENSA_ILi4096EEEEEENS5_IJNS5_IJSC_NSA_ILi512EEENSA_ILi32EEEEEElEEElEEEEEEEESJ_NS5_IJlSC_lEEENS4_8TiledMMAINS4_8MMA_AtomIJNS4_4SM904GMMA6SPARSE28GMMA_64x64x32_F32BF16BF16_SSILNS1D_5MajorE0ELS1G_0ELNS1D_7ScaleInE1ELS1H_1ELNS1D_9SparseSelE0EEEEEENSK_ISD_NS5_IJSC_NSA_ILi0EEES1L_EEEEENS5_IJNS4_10UnderscoreES1O_S1O_EEEEENS4_13SM90_TMA_LOADENS4_14ComposedLayoutINS4_7SwizzleILi2ELi4ELi3EEENS4_25smem_sparse_ptr_flag_bitsILi2ELi16EEENSK_INS5_IJNS5_IJSC_SQ_EEENS5_IJSB_S13_EEEEEENS5_IJNS5_IJS1L_SH_EEESN_EEEEEEEvNS4_8identityENS4_23SM90_TMA_LOAD_MULTICASTENS1S_INS1T_ILi3ELi4ELi3EEENS4_18smem_ptr_flag_bitsILi16EEENSK_INS5_IJSQ_SH_EEENS5_IJSH_SC_EEEEEEEvS24_EENS_8epilogue10collective6detail29Sm90TmaWarpSpecializedAdapterINS2F_15DefaultEpilogueIfNS5_IJSC_llEEES2J_NS2E_6thread17LinearCombinationIfLi1EffLNS2K_9ScaleType4KindE0ELNS_15FloatRoundStyleE2EfEENS1_15EpilogueDefaultEEEEEvvEEEEvNT_6ParamsE --------------------------
	.section	.nv.shared._ZN7cutlass13device_kernelINS_4gemm6kernel13GemmUniversalIN4cute5tupleIJiiiiEEENS1_10collective13CollectiveMmaINS1_40MainloopSm90TmaGmmaWarpSpecializedSparseILi8ENS5_IJNS4_1CILi2EEENSA_ILi1EEESC_EEENS1_35KernelTmaWarpSpecializedCooperativeEEENS5_IJNSA_ILi256EEENSA_ILi64EEESH_EEENS_10bfloat16_tENS5_IJNS4_6LayoutINS5_IJiNS5_IJSB_iEEEiEEENS5_IJlNS5_IJSC_SB_EEElEEEEENSK_INS5_IJNS5_IJNS5_IJNSA_ILi8EEESB_NSA_ILi4EEEEEEiEEENS5_IJNS5_IJNSA_ILi16EEESB_SB_EEEiEEEiEEENS5_IJNS5_IJNS5_IJSH_SU_NSA_ILi1024EEEEEENSA_ILi4096EEEEEENS5_IJNS5_IJSC_NSA_ILi512EEENSA_ILi32EEEEEElEEElEEEEEEEESJ_NS5_IJlSC_lEEENS4_8TiledMMAINS4_8MMA_AtomIJNS4_4SM904GMMA6SPARSE28GMMA_64x64x32_F32BF16BF16_SSILNS1D_5MajorE0ELS1G_0ELNS1D_7ScaleInE1ELS1H_1ELNS1D_9SparseSelE0EEEEEENSK_ISD_NS5_IJSC_NSA_ILi0EEES1L_EEEEENS5_IJNS4_10UnderscoreES1O_S1O_EEEEENS4_13SM90_TMA_LOADENS4_14ComposedLayoutINS4_7SwizzleILi2ELi4ELi3EEENS4_25smem_sparse_ptr_flag_bitsILi2ELi16EEENSK_INS5_IJNS5_IJSC_SQ_EEENS5_IJSB_S13_EEEEEENS5_IJNS5_IJS1L_SH_EEESN_EEEEEEEvNS4_8identityENS4_23SM90_TMA_LOAD_MULTICASTENS1S_INS1T_ILi3ELi4ELi3EEENS4_18smem_ptr_flag_bitsILi16EEENSK_INS5_IJSQ_SH_EEENS5_IJSH_SC_EEEEEEEvS24_EENS_8epilogue10collective6detail29Sm90TmaWarpSpecializedAdapterINS2F_15DefaultEpilogueIfNS5_IJSC_llEEES2J_NS2E_6thread17LinearCombinationIfLi1EffLNS2K_9ScaleType4KindE0ELNS_15FloatRoundStyleE2EfEENS1_15EpilogueDefaultEEEEEvvEEEEvNT_6ParamsE,"aw",@nobits
	.sectionflags	@""
	.align	16
	.zero		1024


//--------------------- .nv.shared.reserved.0     --------------------------
	.section	.nv.shared.reserved.0,"aw",@nobits
	.weak		__nv_reservedSMEM_offset_0_alias
	.size		__nv_reservedSMEM_offset_0_alias, 0, 0
	.other		__nv_reservedSMEM_offset_0_alias,@"STO_CUDA_RESERVED_SHARED STV_DEFAULT"
__nv_reservedSMEM_offset_0_alias:
	.zero		0


//--------------------- .nv.global                --------------------------
	.section	.nv.global,"aw",@nobits
.nv.global:
	.type		_ZN39_INTERNAL_7c95f9be_4_k_cu_64be2a05_32644cute1_E,@object
	.size		_ZN39_INTERNAL_7c95f9be_4_k_cu_64be2a05_32644cute1_E,(_ZN39_INTERNAL_7c95f9be_4_k_cu_64be2a05_32644cuda3std3__45__cpo6cbeginE - _ZN39_INTERNAL_7c95f9be_4_k_cu_64be2a05_32644cute1_E)
_ZN39_INTERNAL_7c95f9be_4_k_cu_64be2a05_32644cute1_E:
	.zero		1
	.type		_ZN39_INTERNAL_7c95f9be_4_k_cu_64be2a05_32644cuda3std3__45__cpo6cbeginE,@object
	.size		_ZN39_INTERNAL_7c95f9be_4_k_cu_64be2a05_32644cuda3std3__45__cpo6cbeginE,(_ZN39_INTERNAL_7c95f9be_4_k_cu_64be2a05_32644cuda3std3__48in_placeE - _ZN39_INTERNAL_7c95f9be_4_k_cu_64be2a05_32644cuda3std3__45__cpo6cbeginE)
_ZN39_INTERNAL_7c95f9be_4_k_cu_64be2a05_32644cuda3std3__45__cpo6cbeginE:
	.zero		1
	.type		_ZN39_INTERNAL_7c95f9be_4_k_cu_64be2a05_32644cuda3std3__48in_placeE,@object
	.size		_ZN39_INTERNAL_7c95f9be_4_k_cu_64be2a05_32644cuda3std3__48in_placeE,(_ZN39_INTERNAL_7c95f9be_4_k_cu_64be2a05_32644cuda3std6ranges3__45__cpo9iter_moveE - _ZN39_INTERNAL_7c95f9be_4_k_cu_64be2a05_32644cuda3std3__48in_placeE)
_ZN39_INTERNAL_7c95f9be_4_k_cu_64be2a05_32644cuda3std3__48in_placeE:
	.zero		1
	.type		_ZN39_INTERNAL_7c95f9be_4_k_cu_64be2a05_32644cuda3std6ranges3__45__cpo9iter_moveE,@object
	.size		_ZN39_INTERNAL_7c95f9be_4_k_cu_64be2a05_32644cuda3std6ranges3__45__cpo9iter_moveE,(_ZN39_INTERNAL_7c95f9be_4_k_cu_64be2a05_32644cuda3std3__45__cpo5beginE - _ZN39_INTERNAL_7c95f9be_4_k_cu_64be2a05_32644cuda3std6ranges3__45__cpo9iter_moveE)
_ZN39_INTERNAL_7c95f9be_4_k_cu_64be2a05_32644cuda3std6ranges3__45__cpo9iter_moveE:
	.zero		1
	.type		_ZN39_INTERNAL_7c95f9be_4_k_cu_64be2a05_32644cuda3std3__45__cpo5beginE,@object
	.size		_ZN39_INTERNAL_7c95f9be_4_k_cu_64be2a05_32644cuda3std3__45__cpo5beginE,(_ZN39_INTERNAL_7c95f9be_4_k_cu_64be2a05_32644cuda3std3__441_GLOBAL__N__7c95f9be_4_k_cu_64be2a05_32646ignoreE - _ZN39_INTERNAL_7c95f9be_4_k_cu_64be2a05_32644cuda3std3__45__cpo5beginE)
_ZN39_INTERNAL_7c95f9be_4_k_cu_64be2a05_32644cuda3std3__45__cpo5beginE:
	.zero		1
	.type		_ZN39_INTERNAL_7c95f9be_4_k_cu_64be2a05_32644cuda3std3__441_GLOBAL__N__7c95f9be_4_k_cu_64be2a05_32646ignoreE,@object
	.size		_ZN39_INTERNAL_7c95f9be_4_k_cu_64be2a05_32644cuda3std3__441_GLOBAL__N__7c95f9be_4_k_cu_64be2a05_32646ignoreE,(_ZN39_INTERNAL_7c95f9be_4_k_cu_64be2a05_32644cute7productE - _ZN39_INTERNAL_7c95f9be_4_k_cu_64be2a05_32644cuda3std3__441_GLOBAL__N__7c95f9be_4_k_cu_64be2a05_32646ignoreE)
_ZN39_INTERNAL_7c95f9be_4_k_cu_64be2a05_32644cuda3std3__441_GLOBAL__N__7c95f9be_4_k_cu_64be2a05_32646ignoreE:
	.zero		1
	.type		_ZN39_INTERNAL_7c95f9be_4_k_cu_64be2a05_32644cute7productE,@object
	.size		_ZN39_INTERNAL_7c95f9be_4_k_cu_64be2a05_32644cute7productE,(_ZN39_INTERNAL_7c95f9be_4_k_cu_64be2a05_32644cuda3std3__45__cpo3endE - _ZN39_INTERNAL_7c95f9be_4_k_cu_64be2a05_32644cute7productE)
_ZN39_INTERNAL_7c95f9be_4_k_cu_64be2a05_32644cute7productE:
	.zero		1
	.type		_ZN39_INTERNAL_7c95f9be_4_k_cu_64be2a05_32644cuda3std3__45__cpo3endE,@object
	.size		_ZN39_INTERNAL_7c95f9be_4_k_cu_64be2a05_32644cuda3std3__45__cpo3endE,(_ZN39_INTERNAL_7c95f9be_4_k_cu_64be2a05_32644cuda3std3__419piecewise_constructE - _ZN39_INTERNAL_7c95f9be_4_k_cu_64be2a05_32644cuda3std3__45__cpo3endE)
_ZN39_INTERNAL_7c95f9be_4_k_cu_64be2a05_32644cuda3std3__45__cpo3endE:
	.zero		1
	.type		_ZN39_INTERNAL_7c95f9be_4_k_cu_64be2a05_32644cuda3std3__419piecewise_constructE,@object
	.size		_ZN39_INTERNAL_7c95f9be_4_k_cu_64be2a05_32644cuda3std3__419piecewise_constructE,(_ZN39_INTERNAL_7c95f9be_4_k_cu_64be2a05_32644cuda3std3__45__cpo4cendE - _ZN39_INTERNAL_7c95f9be_4_k_cu_64be2a05_32644cuda3std3__419piecewise_constructE)
_ZN39_INTERNAL_7c95f9be_4_k_cu_64be2a05_32644cuda3std3__419piecewise_constructE:
	.zero		1
	.type		_ZN39_INTERNAL_7c95f9be_4_k_cu_64be2a05_32644cuda3std3__45__cpo4cendE,@object
	.size		_ZN39_INTERNAL_7c95f9be_4_k_cu_64be2a05_32644cuda3std3__45__cpo4cendE,(_ZN39_INTERNAL_7c95f9be_4_k_cu_64be2a05_32644cuda3std6ranges3__45__cpo4swapE - _ZN39_INTERNAL_7c95f9be_4_k_cu_64be2a05_32644cuda3std3__45__cpo4cendE)
_ZN39_INTERNAL_7c95f9be_4_k_cu_64be2a05_32644cuda3std3__45__cpo4cendE:
	.zero		1
	.type		_ZN39_INTERNAL_7c95f9be_4_k_cu_64be2a05_32644cuda3std6ranges3__45__cpo4swapE,@object
	.size		_ZN39_INTERNAL_7c95f9be_4_k_cu_64be2a05_32644cuda3std6ranges3__45__cpo4swapE,(.L_7 - _ZN39_INTERNAL_7c95f9be_4_k_cu_64be2a05_32644cuda3std6ranges3__45__cpo4swapE)
_ZN39_INTERNAL_7c95f9be_4_k_cu_64be2a05_32644cuda3std6ranges3__45__cpo4swapE:
	.zero		1
.L_7:


//--------------------- .nv.constant0._ZN7cutlass13device_kernelINS_4gemm6kernel13GemmUniversalIN4cute5tupleIJiiiiEEENS1_10collective13CollectiveMmaINS1_40MainloopSm90TmaGmmaWarpSpecializedSparseILi8ENS5_IJNS4_1CILi2EEENSA_ILi1EEESC_EEENS1_35KernelTmaWarpSpecializedCooperativeEEENS5_IJNSA_ILi256EEENSA_ILi64EEESH_EEENS_10bfloat16_tENS5_IJNS4_6LayoutINS5_IJiNS5_IJSB_iEEEiEEENS5_IJlNS5_IJSC_SB_EEElEEEEENSK_INS5_IJNS5_IJNS5_IJNSA_ILi8EEESB_NSA_ILi4EEEEEEiEEENS5_IJNS5_IJNSA_ILi16EEESB_SB_EEEiEEEiEEENS5_IJNS5_IJNS5_IJSH_SU_NSA_ILi1024EEEEEENSA_ILi4096EEEEEENS5_IJNS5_IJSC_NSA_ILi512EEENSA_ILi32EEEEEElEEElEEEEEEEESJ_NS5_IJlSC_lEEENS4_8TiledMMAINS4_8MMA_AtomIJNS4_4SM904GMMA6SPARSE28GMMA_64x64x32_F32BF16BF16_SSILNS1D_5MajorE0ELS1G_0ELNS1D_7ScaleInE1ELS1H_1ELNS1D_9SparseSelE0EEEEEENSK_ISD_NS5_IJSC_NSA_ILi0EEES1L_EEEEENS5_IJNS4_10UnderscoreES1O_S1O_EEEEENS4_13SM90_TMA_LOADENS4_14ComposedLayoutINS4_7SwizzleILi2ELi4ELi3EEENS4_25smem_sparse_ptr_flag_bitsILi2ELi16EEENSK_INS5_IJNS5_IJSC_SQ_EEENS5_IJSB_S13_EEEEEENS5_IJNS5_IJS1L_SH_EEESN_EEEEEEEvNS4_8identityENS4_23SM90_TMA_LOAD_MULTICASTENS1S_INS1T_ILi3ELi4ELi3EEENS4_18smem_ptr_flag_bitsILi16EEENSK_INS5_IJSQ_SH_EEENS5_IJSH_SC_EEEEEEEvS24_EENS_8epilogue10collective6detail29Sm90TmaWarpSpecializedAdapterINS2F_15DefaultEpilogueIfNS5_IJSC_llEEES2J_NS2E_6thread17LinearCombinationIfLi1EffLNS2K_9ScaleType4KindE0ELNS_15FloatRoundStyleE2EfEENS1_15EpilogueDefaultEEEEEvvEEEEvNT_6ParamsE --------------------------
	.section	.nv.constant0._ZN7cutlass13device_kernelINS_4gemm6kernel13GemmUniversalIN4cute5tupleIJiiiiEEENS1_10collective13CollectiveMmaINS1_40MainloopSm90TmaGmmaWarpSpecializedSparseILi8ENS5_IJNS4_1CILi2EEENSA_ILi1EEESC_EEENS1_35KernelTmaWarpSpecializedCooperativeEEENS5_IJNSA_ILi256EEENSA_ILi64EEESH_EEENS_10bfloat16_tENS5_IJNS4_6LayoutINS5_IJiNS5_IJSB_iEEEiEEENS5_IJlNS5_IJSC_SB_EEElEEEEENSK_INS5_IJNS5_IJNS5_IJNSA_ILi8EEESB_NSA_ILi4EEEEEEiEEENS5_IJNS5_IJNSA_ILi16EEESB_SB_EEEiEEEiEEENS5_IJNS5_IJNS5_IJSH_SU_NSA_ILi1024EEEEEENSA_ILi4096EEEEEENS5_IJNS5_IJSC_NSA_ILi512EEENSA_ILi32EEEEEElEEElEEEEEEEESJ_NS5_IJlSC_lEEENS4_8TiledMMAINS4_8MMA_AtomIJNS4_4SM904GMMA6SPARSE28GMMA_64x64x32_F32BF16BF16_SSILNS1D_5MajorE0ELS1G_0ELNS1D_7ScaleInE1ELS1H_1ELNS1D_9SparseSelE0EEEEEENSK_ISD_NS5_IJSC_NSA_ILi0EEES1L_EEEEENS5_IJNS4_10UnderscoreES1O_S1O_EEEEENS4_13SM90_TMA_LOADENS4_14ComposedLayoutINS4_7SwizzleILi2ELi4ELi3EEENS4_25smem_sparse_ptr_flag_bitsILi2ELi16EEENSK_INS5_IJNS5_IJSC_SQ_EEENS5_IJSB_S13_EEEEEENS5_IJNS5_IJS1L_SH_EEESN_EEEEEEEvNS4_8identityENS4_23SM90_TMA_LOAD_MULTICASTENS1S_INS1T_ILi3ELi4ELi3EEENS4_18smem_ptr_flag_bitsILi16EEENSK_INS5_IJSQ_SH_EEENS5_IJSH_SC_EEEEEEEvS24_EENS_8epilogue10collective6detail29Sm90TmaWarpSpecializedAdapterINS2F_15DefaultEpilogueIfNS5_IJSC_llEEES2J_NS2E_6thread17LinearCombinationIfLi1EffLNS2K_9ScaleType4KindE0ELNS_15FloatRoundStyleE2EfEENS1_15EpilogueDefaultEEEEEvvEEEEvNT_6ParamsE,"a",@progbits
	.sectionflags	@""
	.align	4
.nv.constant0._ZN7cutlass13device_kernelINS_4gemm6kernel13GemmUniversalIN4cute5tupleIJiiiiEEENS1_10collective13CollectiveMmaINS1_40MainloopSm90TmaGmmaWarpSpecializedSparseILi8ENS5_IJNS4_1CILi2EEENSA_ILi1EEESC_EEENS1_35KernelTmaWarpSpecializedCooperativeEEENS5_IJNSA_ILi256EEENSA_ILi64EEESH_EEENS_10bfloat16_tENS5_IJNS4_6LayoutINS5_IJiNS5_IJSB_iEEEiEEENS5_IJlNS5_IJSC_SB_EEElEEEEENSK_INS5_IJNS5_IJNS5_IJNSA_ILi8EEESB_NSA_ILi4EEEEEEiEEENS5_IJNS5_IJNSA_ILi16EEESB_SB_EEEiEEEiEEENS5_IJNS5_IJNS5_IJSH_SU_NSA_ILi1024EEEEEENSA_ILi4096EEEEEENS5_IJNS5_IJSC_NSA_ILi512EEENSA_ILi32EEEEEElEEElEEEEEEEESJ_NS5_IJlSC_lEEENS4_8TiledMMAINS4_8MMA_AtomIJNS4_4SM904GMMA6SPARSE28GMMA_64x64x32_F32BF16BF16_SSILNS1D_5MajorE0ELS1G_0ELNS1D_7ScaleInE1ELS1H_1ELNS1D_9SparseSelE0EEEEEENSK_ISD_NS5_IJSC_NSA_ILi0EEES1L_EEEEENS5_IJNS4_10UnderscoreES1O_S1O_EEEEENS4_13SM90_TMA_LOADENS4_14ComposedLayoutINS4_7SwizzleILi2ELi4ELi3EEENS4_25smem_sparse_ptr_flag_bitsILi2ELi16EEENSK_INS5_IJNS5_IJSC_SQ_EEENS5_IJSB_S13_EEEEEENS5_IJNS5_IJS1L_SH_EEESN_EEEEEEEvNS4_8identityENS4_23SM90_TMA_LOAD_MULTICASTENS1S_INS1T_ILi3ELi4ELi3EEENS4_18smem_ptr_flag_bitsILi16EEENSK_INS5_IJSQ_SH_EEENS5_IJSH_SC_EEEEEEEvS24_EENS_8epilogue10collective6detail29Sm90TmaWarpSpecializedAdapterINS2F_15DefaultEpilogueIfNS5_IJSC_llEEES2J_NS2E_6thread17LinearCombinationIfLi1EffLNS2K_9ScaleType4KindE0ELNS_15FloatRoundStyleE2EfEENS1_15EpilogueDefaultEEEEEvvEEEEvNT_6ParamsE:
	.zero		1920


//--------------------- SYMBOLS --------------------------

	.type		.nv.reservedSmem.offset0,@object
	.size		.nv.reservedSmem.offset0,0x4
